//
// Generated by NVIDIA NVVM Compiler
//
// Compiler Build ID: CL-36424714
// Cuda compilation tools, release 13.0, V13.0.88
// Based on NVVM 20.0.0
//

.version 9.0
.target sm_100
.address_size 64

	// .globl	_Z15matrixMulKernelPiS_S_iii
// _ZZ16matrixMulKernel2PiS_S_iiiE3Mds has been demoted
// _ZZ16matrixMulKernel2PiS_S_iiiE3Nds has been demoted
// _ZZ16matrixMulKernel3PiS_S_iiiE3Mds has been demoted
// _ZZ16matrixMulKernel3PiS_S_iiiE3Nds has been demoted

.visible .entry _Z15matrixMulKernelPiS_S_iii(
	.param .u64 .ptr .align 1 _Z15matrixMulKernelPiS_S_iii_param_0,
	.param .u64 .ptr .align 1 _Z15matrixMulKernelPiS_S_iii_param_1,
	.param .u64 .ptr .align 1 _Z15matrixMulKernelPiS_S_iii_param_2,
	.param .u32 _Z15matrixMulKernelPiS_S_iii_param_3,
	.param .u32 _Z15matrixMulKernelPiS_S_iii_param_4,
	.param .u32 _Z15matrixMulKernelPiS_S_iii_param_5
)
{
	.reg .pred 	%p<13>;
	.reg .b32 	%r<112>;
	.reg .b64 	%rd<40>;

	ld.param.u64 	%rd5, [_Z15matrixMulKernelPiS_S_iii_param_0];
	ld.param.u64 	%rd6, [_Z15matrixMulKernelPiS_S_iii_param_1];
	ld.param.u64 	%rd4, [_Z15matrixMulKernelPiS_S_iii_param_2];
	ld.param.u32 	%r34, [_Z15matrixMulKernelPiS_S_iii_param_3];
	ld.param.u32 	%r32, [_Z15matrixMulKernelPiS_S_iii_param_4];
	ld.param.u32 	%r35, [_Z15matrixMulKernelPiS_S_iii_param_5];
	cvta.to.global.u64 	%rd1, %rd6;
	cvta.to.global.u64 	%rd2, %rd5;
	mov.u32 	%r36, %ctaid.y;
	mov.u32 	%r37, %ntid.y;
	mov.u32 	%r38, %tid.y;
	mad.lo.s32 	%r39, %r36, %r37, %r38;
	mov.u32 	%r40, %ctaid.x;
	mov.u32 	%r41, %ntid.x;
	mov.u32 	%r42, %tid.x;
	mad.lo.s32 	%r2, %r40, %r41, %r42;
	setp.ge.s32 	%p1, %r2, %r34;
	setp.ge.s32 	%p2, %r39, %r35;
	or.pred  	%p3, %p1, %p2;
	@%p3 bra 	$L__BB0_14;
	setp.lt.s32 	%p4, %r32, 1;
	mov.b32 	%r111, 0;
	@%p4 bra 	$L__BB0_13;
	mul.lo.s32 	%r3, %r32, %r2;
	and.b32  	%r4, %r32, 7;
	setp.lt.u32 	%p5, %r32, 8;
	mov.b32 	%r106, 0;
	mov.u32 	%r111, %r106;
	@%p5 bra 	$L__BB0_5;
	and.b32  	%r106, %r32, 2147483640;
	neg.s32 	%r100, %r106;
	shl.b32 	%r7, %r35, 3;
	add.s64 	%rd3, %rd2, 16;
	mov.b32 	%r111, 0;
	mul.wide.s32 	%rd11, %r35, 4;
	mov.u32 	%r98, %r3;
	mov.u32 	%r99, %r39;
$L__BB0_4:
	.pragma "nounroll";
	mul.wide.s32 	%rd7, %r98, 4;
	add.s64 	%rd8, %rd3, %rd7;
	ld.global.u32 	%r47, [%rd8+-16];
	mul.wide.s32 	%rd9, %r99, 4;
	add.s64 	%rd10, %rd1, %rd9;
	ld.global.u32 	%r48, [%rd10];
	mad.lo.s32 	%r49, %r48, %r47, %r111;
	ld.global.u32 	%r50, [%rd8+-12];
	add.s64 	%rd12, %rd10, %rd11;
	ld.global.u32 	%r51, [%rd12];
	mad.lo.s32 	%r52, %r51, %r50, %r49;
	ld.global.u32 	%r53, [%rd8+-8];
	add.s64 	%rd13, %rd12, %rd11;
	ld.global.u32 	%r54, [%rd13];
	mad.lo.s32 	%r55, %r54, %r53, %r52;
	ld.global.u32 	%r56, [%rd8+-4];
	add.s64 	%rd14, %rd13, %rd11;
	ld.global.u32 	%r57, [%rd14];
	mad.lo.s32 	%r58, %r57, %r56, %r55;
	ld.global.u32 	%r59, [%rd8];
	add.s64 	%rd15, %rd14, %rd11;
	ld.global.u32 	%r60, [%rd15];
	mad.lo.s32 	%r61, %r60, %r59, %r58;
	ld.global.u32 	%r62, [%rd8+4];
	add.s64 	%rd16, %rd15, %rd11;
	ld.global.u32 	%r63, [%rd16];
	mad.lo.s32 	%r64, %r63, %r62, %r61;
	ld.global.u32 	%r65, [%rd8+8];
	add.s64 	%rd17, %rd16, %rd11;
	ld.global.u32 	%r66, [%rd17];
	mad.lo.s32 	%r67, %r66, %r65, %r64;
	ld.global.u32 	%r68, [%rd8+12];
	add.s64 	%rd18, %rd17, %rd11;
	ld.global.u32 	%r69, [%rd18];
	mad.lo.s32 	%r111, %r69, %r68, %r67;
	add.s32 	%r100, %r100, 8;
	add.s32 	%r99, %r99, %r7;
	add.s32 	%r98, %r98, 8;
	setp.ne.s32 	%p6, %r100, 0;
	@%p6 bra 	$L__BB0_4;
$L__BB0_5:
	setp.eq.s32 	%p7, %r4, 0;
	@%p7 bra 	$L__BB0_13;
	and.b32  	%r19, %r32, 3;
	setp.lt.u32 	%p8, %r4, 4;
	@%p8 bra 	$L__BB0_8;
	add.s32 	%r71, %r106, %r3;
	mul.wide.s32 	%rd19, %r71, 4;
	add.s64 	%rd20, %rd2, %rd19;
	ld.global.u32 	%r72, [%rd20];
	mad.lo.s32 	%r73, %r106, %r35, %r39;
	mul.wide.s32 	%rd21, %r73, 4;
	add.s64 	%rd22, %rd1, %rd21;
	ld.global.u32 	%r74, [%rd22];
	mad.lo.s32 	%r75, %r74, %r72, %r111;
	ld.global.u32 	%r76, [%rd20+4];
	mul.wide.s32 	%rd23, %r35, 4;
	add.s64 	%rd24, %rd22, %rd23;
	ld.global.u32 	%r77, [%rd24];
	mad.lo.s32 	%r78, %r77, %r76, %r75;
	ld.global.u32 	%r79, [%rd20+8];
	add.s64 	%rd25, %rd24, %rd23;
	ld.global.u32 	%r80, [%rd25];
	mad.lo.s32 	%r81, %r80, %r79, %r78;
	ld.global.u32 	%r82, [%rd20+12];
	add.s64 	%rd26, %rd25, %rd23;
	ld.global.u32 	%r83, [%rd26];
	mad.lo.s32 	%r111, %r83, %r82, %r81;
	add.s32 	%r106, %r106, 4;
$L__BB0_8:
	setp.eq.s32 	%p9, %r19, 0;
	@%p9 bra 	$L__BB0_13;
	setp.eq.s32 	%p10, %r19, 1;
	@%p10 bra 	$L__BB0_11;
	add.s32 	%r85, %r106, %r3;
	mul.wide.s32 	%rd27, %r85, 4;
	add.s64 	%rd28, %rd2, %rd27;
	ld.global.u32 	%r86, [%rd28];
	mad.lo.s32 	%r87, %r106, %r35, %r39;
	mul.wide.s32 	%rd29, %r87, 4;
	add.s64 	%rd30, %rd1, %rd29;
	ld.global.u32 	%r88, [%rd30];
	mad.lo.s32 	%r89, %r88, %r86, %r111;
	ld.global.u32 	%r90, [%rd28+4];
	mul.wide.s32 	%rd31, %r35, 4;
	add.s64 	%rd32, %rd30, %rd31;
	ld.global.u32 	%r91, [%rd32];
	mad.lo.s32 	%r111, %r91, %r90, %r89;
	add.s32 	%r106, %r106, 2;
$L__BB0_11:
	and.b32  	%r92, %r32, 1;
	setp.eq.b32 	%p11, %r92, 1;
	not.pred 	%p12, %p11;
	@%p12 bra 	$L__BB0_13;
	add.s32 	%r93, %r106, %r3;
	mul.wide.s32 	%rd33, %r93, 4;
	add.s64 	%rd34, %rd2, %rd33;
	ld.global.u32 	%r94, [%rd34];
	mad.lo.s32 	%r95, %r106, %r35, %r39;
	mul.wide.s32 	%rd35, %r95, 4;
	add.s64 	%rd36, %rd1, %rd35;
	ld.global.u32 	%r96, [%rd36];
	mad.lo.s32 	%r111, %r96, %r94, %r111;
$L__BB0_13:
	mad.lo.s32 	%r97, %r35, %r2, %r39;
	cvta.to.global.u64 	%rd37, %rd4;
	mul.wide.s32 	%rd38, %r97, 4;
	add.s64 	%rd39, %rd37, %rd38;
	st.global.u32 	[%rd39], %r111;
$L__BB0_14:
	ret;

}
	// .globl	_Z16matrixMulKernel2PiS_S_iii
.visible .entry _Z16matrixMulKernel2PiS_S_iii(
	.param .u64 .ptr .align 1 _Z16matrixMulKernel2PiS_S_iii_param_0,
	.param .u64 .ptr .align 1 _Z16matrixMulKernel2PiS_S_iii_param_1,
	.param .u64 .ptr .align 1 _Z16matrixMulKernel2PiS_S_iii_param_2,
	.param .u32 _Z16matrixMulKernel2PiS_S_iii_param_3,
	.param .u32 _Z16matrixMulKernel2PiS_S_iii_param_4,
	.param .u32 _Z16matrixMulKernel2PiS_S_iii_param_5
)
{
	.reg .pred 	%p<12>;
	.reg .b32 	%r<143>;
	.reg .b32 	%f<5>;
	.reg .b64 	%rd<13>;
	// demoted variable
	.shared .align 4 .b8 _ZZ16matrixMulKernel2PiS_S_iiiE3Mds[4096];
	// demoted variable
	.shared .align 4 .b8 _ZZ16matrixMulKernel2PiS_S_iiiE3Nds[4096];
	ld.param.u64 	%rd3, [_Z16matrixMulKernel2PiS_S_iii_param_0];
	ld.param.u64 	%rd4, [_Z16matrixMulKernel2PiS_S_iii_param_1];
	ld.param.u64 	%rd5, [_Z16matrixMulKernel2PiS_S_iii_param_2];
	ld.param.u32 	%r22, [_Z16matrixMulKernel2PiS_S_iii_param_3];
	ld.param.u32 	%r23, [_Z16matrixMulKernel2PiS_S_iii_param_4];
	ld.param.u32 	%r24, [_Z16matrixMulKernel2PiS_S_iii_param_5];
	mov.u32 	%r26, %ctaid.x;
	mov.u32 	%r27, %ctaid.y;
	mov.u32 	%r1, %tid.x;
	mov.u32 	%r2, %tid.y;
	shl.b32 	%r28, %r27, 5;
	add.s32 	%r3, %r28, %r2;
	shl.b32 	%r29, %r26, 5;
	add.s32 	%r4, %r29, %r1;
	cvt.rn.f32.s32 	%f2, %r23;
	mul.f32 	%f3, %f2, 0f3D000000;
	cvt.rpi.f32.f32 	%f1, %f3;
	setp.leu.f32 	%p1, %f1, 0f00000000;
	mov.b32 	%r142, 0;
	@%p1 bra 	$L__BB1_7;
	shl.b32 	%r31, %r2, 7;
	mov.u32 	%r32, _ZZ16matrixMulKernel2PiS_S_iiiE3Mds;
	add.s32 	%r5, %r32, %r31;
	shl.b32 	%r33, %r1, 2;
	add.s32 	%r6, %r5, %r33;
	mul.lo.s32 	%r7, %r23, %r3;
	mov.u32 	%r34, _ZZ16matrixMulKernel2PiS_S_iiiE3Nds;
	add.s32 	%r9, %r34, %r33;
	add.s32 	%r8, %r9, %r31;
	cvta.to.global.u64 	%rd1, %rd3;
	cvta.to.global.u64 	%rd2, %rd4;
	mov.b32 	%r138, 0;
	mov.u32 	%r142, %r138;
$L__BB1_2:
	setp.ge.s32 	%p2, %r3, %r22;
	shl.b32 	%r12, %r138, 5;
	add.s32 	%r36, %r12, %r1;
	setp.ge.s32 	%p3, %r36, %r23;
	mov.b32 	%r140, 0;
	or.pred  	%p4, %p2, %p3;
	@%p4 bra 	$L__BB1_4;
	add.s32 	%r37, %r36, %r7;
	mul.wide.s32 	%rd6, %r37, 4;
	add.s64 	%rd7, %rd1, %rd6;
	ld.global.u32 	%r140, [%rd7];
$L__BB1_4:
	setp.ge.s32 	%p5, %r4, %r24;
	st.shared.u32 	[%r6], %r140;
	add.s32 	%r16, %r12, %r2;
	setp.ge.s32 	%p6, %r16, %r23;
	mov.b32 	%r141, 0;
	or.pred  	%p7, %p5, %p6;
	@%p7 bra 	$L__BB1_6;
	mad.lo.s32 	%r40, %r16, %r24, %r4;
	mul.wide.s32 	%rd8, %r40, 4;
	add.s64 	%rd9, %rd2, %rd8;
	ld.global.u32 	%r141, [%rd9];
$L__BB1_6:
	st.shared.u32 	[%r8], %r141;
	bar.sync 	0;
	ld.shared.u32 	%r41, [%r5];
	ld.shared.u32 	%r42, [%r9];
	mad.lo.s32 	%r43, %r42, %r41, %r142;
	ld.shared.u32 	%r44, [%r5+4];
	ld.shared.u32 	%r45, [%r9+128];
	mad.lo.s32 	%r46, %r45, %r44, %r43;
	ld.shared.u32 	%r47, [%r5+8];
	ld.shared.u32 	%r48, [%r9+256];
	mad.lo.s32 	%r49, %r48, %r47, %r46;
	ld.shared.u32 	%r50, [%r5+12];
	ld.shared.u32 	%r51, [%r9+384];
	mad.lo.s32 	%r52, %r51, %r50, %r49;
	ld.shared.u32 	%r53, [%r5+16];
	ld.shared.u32 	%r54, [%r9+512];
	mad.lo.s32 	%r55, %r54, %r53, %r52;
	ld.shared.u32 	%r56, [%r5+20];
	ld.shared.u32 	%r57, [%r9+640];
	mad.lo.s32 	%r58, %r57, %r56, %r55;
	ld.shared.u32 	%r59, [%r5+24];
	ld.shared.u32 	%r60, [%r9+768];
	mad.lo.s32 	%r61, %r60, %r59, %r58;
	ld.shared.u32 	%r62, [%r5+28];
	ld.shared.u32 	%r63, [%r9+896];
	mad.lo.s32 	%r64, %r63, %r62, %r61;
	ld.shared.u32 	%r65, [%r5+32];
	ld.shared.u32 	%r66, [%r9+1024];
	mad.lo.s32 	%r67, %r66, %r65, %r64;
	ld.shared.u32 	%r68, [%r5+36];
	ld.shared.u32 	%r69, [%r9+1152];
	mad.lo.s32 	%r70, %r69, %r68, %r67;
	ld.shared.u32 	%r71, [%r5+40];
	ld.shared.u32 	%r72, [%r9+1280];
	mad.lo.s32 	%r73, %r72, %r71, %r70;
	ld.shared.u32 	%r74, [%r5+44];
	ld.shared.u32 	%r75, [%r9+1408];
	mad.lo.s32 	%r76, %r75, %r74, %r73;
	ld.shared.u32 	%r77, [%r5+48];
	ld.shared.u32 	%r78, [%r9+1536];
	mad.lo.s32 	%r79, %r78, %r77, %r76;
	ld.shared.u32 	%r80, [%r5+52];
	ld.shared.u32 	%r81, [%r9+1664];
	mad.lo.s32 	%r82, %r81, %r80, %r79;
	ld.shared.u32 	%r83, [%r5+56];
	ld.shared.u32 	%r84, [%r9+1792];
	mad.lo.s32 	%r85, %r84, %r83, %r82;
	ld.shared.u32 	%r86, [%r5+60];
	ld.shared.u32 	%r87, [%r9+1920];
	mad.lo.s32 	%r88, %r87, %r86, %r85;
	ld.shared.u32 	%r89, [%r5+64];
	ld.shared.u32 	%r90, [%r9+2048];
	mad.lo.s32 	%r91, %r90, %r89, %r88;
	ld.shared.u32 	%r92, [%r5+68];
	ld.shared.u32 	%r93, [%r9+2176];
	mad.lo.s32 	%r94, %r93, %r92, %r91;
	ld.shared.u32 	%r95, [%r5+72];
	ld.shared.u32 	%r96, [%r9+2304];
	mad.lo.s32 	%r97, %r96, %r95, %r94;
	ld.shared.u32 	%r98, [%r5+76];
	ld.shared.u32 	%r99, [%r9+2432];
	mad.lo.s32 	%r100, %r99, %r98, %r97;
	ld.shared.u32 	%r101, [%r5+80];
	ld.shared.u32 	%r102, [%r9+2560];
	mad.lo.s32 	%r103, %r102, %r101, %r100;
	ld.shared.u32 	%r104, [%r5+84];
	ld.shared.u32 	%r105, [%r9+2688];
	mad.lo.s32 	%r106, %r105, %r104, %r103;
	ld.shared.u32 	%r107, [%r5+88];
	ld.shared.u32 	%r108, [%r9+2816];
	mad.lo.s32 	%r109, %r108, %r107, %r106;
	ld.shared.u32 	%r110, [%r5+92];
	ld.shared.u32 	%r111, [%r9+2944];
	mad.lo.s32 	%r112, %r111, %r110, %r109;
	ld.shared.u32 	%r113, [%r5+96];
	ld.shared.u32 	%r114, [%r9+3072];
	mad.lo.s32 	%r115, %r114, %r113, %r112;
	ld.shared.u32 	%r116, [%r5+100];
	ld.shared.u32 	%r117, [%r9+3200];
	mad.lo.s32 	%r118, %r117, %r116, %r115;
	ld.shared.u32 	%r119, [%r5+104];
	ld.shared.u32 	%r120, [%r9+3328];
	mad.lo.s32 	%r121, %r120, %r119, %r118;
	ld.shared.u32 	%r122, [%r5+108];
	ld.shared.u32 	%r123, [%r9+3456];
	mad.lo.s32 	%r124, %r123, %r122, %r121;
	ld.shared.u32 	%r125, [%r5+112];
	ld.shared.u32 	%r126, [%r9+3584];
	mad.lo.s32 	%r127, %r126, %r125, %r124;
	ld.shared.u32 	%r128, [%r5+116];
	ld.shared.u32 	%r129, [%r9+3712];
	mad.lo.s32 	%r130, %r129, %r128, %r127;
	ld.shared.u32 	%r131, [%r5+120];
	ld.shared.u32 	%r132, [%r9+3840];
	mad.lo.s32 	%r133, %r132, %r131, %r130;
	ld.shared.u32 	%r134, [%r5+124];
	ld.shared.u32 	%r135, [%r9+3968];
	mad.lo.s32 	%r142, %r135, %r134, %r133;
	bar.sync 	0;
	add.s32 	%r138, %r138, 1;
	cvt.rn.f32.u32 	%f4, %r138;
	setp.gt.f32 	%p8, %f1, %f4;
	@%p8 bra 	$L__BB1_2;
$L__BB1_7:
	setp.ge.s32 	%p9, %r3, %r22;
	setp.ge.s32 	%p10, %r4, %r24;
	or.pred  	%p11, %p9, %p10;
	@%p11 bra 	$L__BB1_9;
	mad.lo.s32 	%r137, %r24, %r3, %r4;
	cvta.to.global.u64 	%rd10, %rd5;
	mul.wide.u32 	%rd11, %r137, 4;
	add.s64 	%rd12, %rd10, %rd11;
	st.global.u32 	[%rd12], %r142;
$L__BB1_9:
	ret;

}
	// .globl	_Z16matrixMulKernel3PiS_S_iii
.visible .entry _Z16matrixMulKernel3PiS_S_iii(
	.param .u64 .ptr .align 1 _Z16matrixMulKernel3PiS_S_iii_param_0,
	.param .u64 .ptr .align 1 _Z16matrixMulKernel3PiS_S_iii_param_1,
	.param .u64 .ptr .align 1 _Z16matrixMulKernel3PiS_S_iii_param_2,
	.param .u32 _Z16matrixMulKernel3PiS_S_iii_param_3,
	.param .u32 _Z16matrixMulKernel3PiS_S_iii_param_4,
	.param .u32 _Z16matrixMulKernel3PiS_S_iii_param_5
)
{
	.reg .pred 	%p<12>;
	.reg .b32 	%r<143>;
	.reg .b32 	%f<5>;
	.reg .b64 	%rd<13>;
	// demoted variable
	.shared .align 4 .b8 _ZZ16matrixMulKernel3PiS_S_iiiE3Mds[4096];
	// demoted variable
	.shared .align 4 .b8 _ZZ16matrixMulKernel3PiS_S_iiiE3Nds[4096];
	ld.param.u64 	%rd3, [_Z16matrixMulKernel3PiS_S_iii_param_0];
	ld.param.u64 	%rd4, [_Z16matrixMulKernel3PiS_S_iii_param_1];
	ld.param.u64 	%rd5, [_Z16matrixMulKernel3PiS_S_iii_param_2];
	ld.param.u32 	%r22, [_Z16matrixMulKernel3PiS_S_iii_param_3];
	ld.param.u32 	%r23, [_Z16matrixMulKernel3PiS_S_iii_param_4];
	ld.param.u32 	%r24, [_Z16matrixMulKernel3PiS_S_iii_param_5];
	mov.u32 	%r26, %ctaid.x;
	mov.u32 	%r27, %ctaid.y;
	mov.u32 	%r1, %tid.x;
	mov.u32 	%r2, %tid.y;
	shl.b32 	%r28, %r27, 5;
	add.s32 	%r3, %r28, %r2;
	shl.b32 	%r29, %r26, 5;
	add.s32 	%r4, %r29, %r1;
	cvt.rn.f32.s32 	%f2, %r23;
	mul.f32 	%f3, %f2, 0f3D000000;
	cvt.rpi.f32.f32 	%f1, %f3;
	setp.leu.f32 	%p1, %f1, 0f00000000;
	mov.b32 	%r142, 0;
	@%p1 bra 	$L__BB2_7;
	shl.b32 	%r31, %r2, 7;
	mov.u32 	%r32, _ZZ16matrixMulKernel3PiS_S_iiiE3Mds;
	add.s32 	%r5, %r32, %r31;
	shl.b32 	%r33, %r1, 2;
	add.s32 	%r6, %r5, %r33;
	mul.lo.s32 	%r7, %r23, %r3;
	mov.u32 	%r34, _ZZ16matrixMulKernel3PiS_S_iiiE3Nds;
	add.s32 	%r9, %r34, %r33;
	add.s32 	%r8, %r9, %r31;
	cvta.to.global.u64 	%rd1, %rd3;
	cvta.to.global.u64 	%rd2, %rd4;
	mov.b32 	%r138, 0;
	mov.u32 	%r142, %r138;
$L__BB2_2:
	setp.ge.s32 	%p2, %r3, %r22;
	shl.b32 	%r12, %r138, 5;
	add.s32 	%r36, %r12, %r1;
	setp.ge.s32 	%p3, %r36, %r23;
	mov.b32 	%r140, 0;
	or.pred  	%p4, %p2, %p3;
	@%p4 bra 	$L__BB2_4;
	add.s32 	%r37, %r36, %r7;
	mul.wide.s32 	%rd6, %r37, 4;
	add.s64 	%rd7, %rd1, %rd6;
	ld.global.u32 	%r140, [%rd7];
$L__BB2_4:
	setp.ge.s32 	%p5, %r4, %r24;
	st.shared.u32 	[%r6], %r140;
	add.s32 	%r16, %r12, %r2;
	setp.ge.s32 	%p6, %r16, %r23;
	mov.b32 	%r141, 0;
	or.pred  	%p7, %p5, %p6;
	@%p7 bra 	$L__BB2_6;
	mad.lo.s32 	%r40, %r16, %r24, %r4;
	mul.wide.s32 	%rd8, %r40, 4;
	add.s64 	%rd9, %rd2, %rd8;
	ld.global.u32 	%r141, [%rd9];
$L__BB2_6:
	st.shared.u32 	[%r8], %r141;
	bar.sync 	0;
	ld.shared.u32 	%r41, [%r5];
	ld.shared.u32 	%r42, [%r9];
	mad.lo.s32 	%r43, %r42, %r41, %r142;
	ld.shared.u32 	%r44, [%r5+4];
	ld.shared.u32 	%r45, [%r9+128];
	mad.lo.s32 	%r46, %r45, %r44, %r43;
	ld.shared.u32 	%r47, [%r5+8];
	ld.shared.u32 	%r48, [%r9+256];
	mad.lo.s32 	%r49, %r48, %r47, %r46;
	ld.shared.u32 	%r50, [%r5+12];
	ld.shared.u32 	%r51, [%r9+384];
	mad.lo.s32 	%r52, %r51, %r50, %r49;
	ld.shared.u32 	%r53, [%r5+16];
	ld.shared.u32 	%r54, [%r9+512];
	mad.lo.s32 	%r55, %r54, %r53, %r52;
	ld.shared.u32 	%r56, [%r5+20];
	ld.shared.u32 	%r57, [%r9+640];
	mad.lo.s32 	%r58, %r57, %r56, %r55;
	ld.shared.u32 	%r59, [%r5+24];
	ld.shared.u32 	%r60, [%r9+768];
	mad.lo.s32 	%r61, %r60, %r59, %r58;
	ld.shared.u32 	%r62, [%r5+28];
	ld.shared.u32 	%r63, [%r9+896];
	mad.lo.s32 	%r64, %r63, %r62, %r61;
	ld.shared.u32 	%r65, [%r5+32];
	ld.shared.u32 	%r66, [%r9+1024];
	mad.lo.s32 	%r67, %r66, %r65, %r64;
	ld.shared.u32 	%r68, [%r5+36];
	ld.shared.u32 	%r69, [%r9+1152];
	mad.lo.s32 	%r70, %r69, %r68, %r67;
	ld.shared.u32 	%r71, [%r5+40];
	ld.shared.u32 	%r72, [%r9+1280];
	mad.lo.s32 	%r73, %r72, %r71, %r70;
	ld.shared.u32 	%r74, [%r5+44];
	ld.shared.u32 	%r75, [%r9+1408];
	mad.lo.s32 	%r76, %r75, %r74, %r73;
	ld.shared.u32 	%r77, [%r5+48];
	ld.shared.u32 	%r78, [%r9+1536];
	mad.lo.s32 	%r79, %r78, %r77, %r76;
	ld.shared.u32 	%r80, [%r5+52];
	ld.shared.u32 	%r81, [%r9+1664];
	mad.lo.s32 	%r82, %r81, %r80, %r79;
	ld.shared.u32 	%r83, [%r5+56];
	ld.shared.u32 	%r84, [%r9+1792];
	mad.lo.s32 	%r85, %r84, %r83, %r82;
	ld.shared.u32 	%r86, [%r5+60];
	ld.shared.u32 	%r87, [%r9+1920];
	mad.lo.s32 	%r88, %r87, %r86, %r85;
	ld.shared.u32 	%r89, [%r5+64];
	ld.shared.u32 	%r90, [%r9+2048];
	mad.lo.s32 	%r91, %r90, %r89, %r88;
	ld.shared.u32 	%r92, [%r5+68];
	ld.shared.u32 	%r93, [%r9+2176];
	mad.lo.s32 	%r94, %r93, %r92, %r91;
	ld.shared.u32 	%r95, [%r5+72];
	ld.shared.u32 	%r96, [%r9+2304];
	mad.lo.s32 	%r97, %r96, %r95, %r94;
	ld.shared.u32 	%r98, [%r5+76];
	ld.shared.u32 	%r99, [%r9+2432];
	mad.lo.s32 	%r100, %r99, %r98, %r97;
	ld.shared.u32 	%r101, [%r5+80];
	ld.shared.u32 	%r102, [%r9+2560];
	mad.lo.s32 	%r103, %r102, %r101, %r100;
	ld.shared.u32 	%r104, [%r5+84];
	ld.shared.u32 	%r105, [%r9+2688];
	mad.lo.s32 	%r106, %r105, %r104, %r103;
	ld.shared.u32 	%r107, [%r5+88];
	ld.shared.u32 	%r108, [%r9+2816];
	mad.lo.s32 	%r109, %r108, %r107, %r106;
	ld.shared.u32 	%r110, [%r5+92];
	ld.shared.u32 	%r111, [%r9+2944];
	mad.lo.s32 	%r112, %r111, %r110, %r109;
	ld.shared.u32 	%r113, [%r5+96];
	ld.shared.u32 	%r114, [%r9+3072];
	mad.lo.s32 	%r115, %r114, %r113, %r112;
	ld.shared.u32 	%r116, [%r5+100];
	ld.shared.u32 	%r117, [%r9+3200];
	mad.lo.s32 	%r118, %r117, %r116, %r115;
	ld.shared.u32 	%r119, [%r5+104];
	ld.shared.u32 	%r120, [%r9+3328];
	mad.lo.s32 	%r121, %r120, %r119, %r118;
	ld.shared.u32 	%r122, [%r5+108];
	ld.shared.u32 	%r123, [%r9+3456];
	mad.lo.s32 	%r124, %r123, %r122, %r121;
	ld.shared.u32 	%r125, [%r5+112];
	ld.shared.u32 	%r126, [%r9+3584];
	mad.lo.s32 	%r127, %r126, %r125, %r124;
	ld.shared.u32 	%r128, [%r5+116];
	ld.shared.u32 	%r129, [%r9+3712];
	mad.lo.s32 	%r130, %r129, %r128, %r127;
	ld.shared.u32 	%r131, [%r5+120];
	ld.shared.u32 	%r132, [%r9+3840];
	mad.lo.s32 	%r133, %r132, %r131, %r130;
	ld.shared.u32 	%r134, [%r5+124];
	ld.shared.u32 	%r135, [%r9+3968];
	mad.lo.s32 	%r142, %r135, %r134, %r133;
	bar.sync 	0;
	add.s32 	%r138, %r138, 2;
	cvt.rn.f32.u32 	%f4, %r138;
	setp.gt.f32 	%p8, %f1, %f4;
	@%p8 bra 	$L__BB2_2;
$L__BB2_7:
	setp.ge.s32 	%p9, %r3, %r22;
	setp.ge.s32 	%p10, %r4, %r24;
	or.pred  	%p11, %p9, %p10;
	@%p11 bra 	$L__BB2_9;
	mad.lo.s32 	%r137, %r24, %r3, %r4;
	cvta.to.global.u64 	%rd10, %rd5;
	mul.wide.u32 	%rd11, %r137, 4;
	add.s64 	%rd12, %rd10, %rd11;
	st.global.u32 	[%rd12], %r142;
$L__BB2_9:
	ret;

}


// ===== COMPILED SASS (sm_100) =====

	.target	sm_100

	.elftype	@"ET_EXEC"


//--------------------- .note.nv.tkinfo           --------------------------
	.section	.note.nv.tkinfo,"",@"SHT_NOTE"
	.sectionflags	@"SHF_NOTE_NV_TKINFO"
	.tkinfo
        /*0018*/ 	.word	0x00000002
        /*0030*/ 	.string	""
        /*0030*/ 	.string	"ptxas"
        /*0030*/ 	.string	"Cuda compilation tools, release 13.0, V13.0.88"
        /*0030*/ 	.string	"Build cuda_13.0.r13.0/compiler.36424714_0"
        /*0030*/ 	.string	"-arch sm_100 -m 64 "



//--------------------- .note.nv.cuinfo           --------------------------
	.section	.note.nv.cuinfo,"",@"SHT_NOTE"
	.sectionflags	@"SHF_NOTE_NV_CUINFO"
        /*0018*/ 	.short	0x0002
        /*001a*/ 	.short	0x0064
        /*001c*/ 	.short	0x0082
	.zero		2


//--------------------- .nv.info                  --------------------------
	.section	.nv.info,"",@"SHT_CUDA_INFO"
	.align	4


	//----- nvinfo : EIATTR_REGCOUNT
	.align		4
        /*0000*/ 	.byte	0x04, 0x2f
        /*0002*/ 	.short	(.L_1 - .L_0)
	.align		4
.L_0:
        /*0004*/ 	.word	index@(_Z15matrixMulKernelPiS_S_iii)
        /*0008*/ 	.word	0x00000020


	//----- nvinfo : EIATTR_FRAME_SIZE
	.align		4
.L_1:
        /*000c*/ 	.byte	0x04, 0x11
        /*000e*/ 	.short	(.L_3 - .L_2)
	.align		4
.L_2:
        /*0010*/ 	.word	index@(_Z15matrixMulKernelPiS_S_iii)
        /*0014*/ 	.word	0x00000000


	//----- nvinfo : EIATTR_REGCOUNT
	.align		4
.L_3:
        /*0018*/ 	.byte	0x04, 0x2f
        /*001a*/ 	.short	(.L_5 - .L_4)
	.align		4
.L_4:
        /*001c*/ 	.word	index@(_Z16matrixMulKernel2PiS_S_iii)
        /*0020*/ 	.word	0x00000020


	//----- nvinfo : EIATTR_FRAME_SIZE
	.align		4
.L_5:
        /*0024*/ 	.byte	0x04, 0x11
        /*0026*/ 	.short	(.L_7 - .L_6)
	.align		4
.L_6:
        /*0028*/ 	.word	index@(_Z16matrixMulKernel2PiS_S_iii)
        /*002c*/ 	.word	0x00000000


	//----- nvinfo : EIATTR_REGCOUNT
	.align		4
.L_7:
        /*0030*/ 	.byte	0x04, 0x2f
        /*0032*/ 	.short	(.L_9 - .L_8)
	.align		4
.L_8:
        /*0034*/ 	.word	index@(_Z16matrixMulKernel3PiS_S_iii)
        /*0038*/ 	.word	0x00000020


	//----- nvinfo : EIATTR_FRAME_SIZE
	.align		4
.L_9:
        /*003c*/ 	.byte	0x04, 0x11
        /*003e*/ 	.short	(.L_11 - .L_10)
	.align		4
.L_10:
        /*0040*/ 	.word	index@(_Z16matrixMulKernel3PiS_S_iii)
        /*0044*/ 	.word	0x00000000


	//----- nvinfo : EIATTR_MIN_STACK_SIZE
	.align		4
.L_11:
        /*0048*/ 	.byte	0x04, 0x12
        /*004a*/ 	.short	(.L_13 - .L_12)
	.align		4
.L_12:
        /*004c*/ 	.word	index@(_Z16matrixMulKernel3PiS_S_iii)
        /*0050*/ 	.word	0x00000000


	//----- nvinfo : EIATTR_MIN_STACK_SIZE
	.align		4
.L_13:
        /*0054*/ 	.byte	0x04, 0x12
        /*0056*/ 	.short	(.L_15 - .L_14)
	.align		4
.L_14:
        /*0058*/ 	.word	index@(_Z16matrixMulKernel2PiS_S_iii)
        /*005c*/ 	.word	0x00000000


	//----- nvinfo : EIATTR_MIN_STACK_SIZE
	.align		4
.L_15:
        /*0060*/ 	.byte	0x04, 0x12
        /*0062*/ 	.short	(.L_17 - .L_16)
	.align		4
.L_16:
        /*0064*/ 	.word	index@(_Z15matrixMulKernelPiS_S_iii)
        /*0068*/ 	.word	0x00000000
.L_17:


//--------------------- .nv.compat                --------------------------
	.section	.nv.compat,"",@"SHT_CUDA_COMPAT_INFO"
	.align	4
        /*0000*/ 	.byte	0x02, 0x09, 0x00, 0x00, 0x02, 0x02, 0x01, 0x00, 0x02, 0x05, 0x05, 0x00, 0x03, 0x07, 0x01, 0x01
        /*0010*/ 	.byte	0x02, 0x03, 0x00, 0x00, 0x02, 0x06, 0x01, 0x00, 0x04, 0x0b, 0x08, 0x00, 0x09, 0x00, 0x00, 0x00
        /*0020*/ 	.byte	0x00, 0x00, 0x00, 0x00


//--------------------- .nv.info._Z16matrixMulKernel3PiS_S_iii --------------------------
	.section	.nv.info._Z16matrixMulKernel3PiS_S_iii,"",@"SHT_CUDA_INFO"
	.sectionflags	@""
	.align	4


	//----- nvinfo : EIATTR_CUDA_API_VERSION
	.align		4
        /*0000*/ 	.byte	0x04, 0x37
        /*0002*/ 	.short	(.L_19 - .L_18)
.L_18:
        /*0004*/ 	.word	0x00000082


	//----- nvinfo : EIATTR_KPARAM_INFO
	.align		4
.L_19:
        /*0008*/ 	.byte	0x04, 0x17
        /*000a*/ 	.short	(.L_21 - .L_20)
.L_20:
        /*000c*/ 	.word	0x00000000
        /*0010*/ 	.short	0x0005
        /*0012*/ 	.short	0x0020
        /*0014*/ 	.byte	0x00, 0xf0, 0x11, 0x00


	//----- nvinfo : EIATTR_KPARAM_INFO
	.align		4
.L_21:
        /*0018*/ 	.byte	0x04, 0x17
        /*001a*/ 	.short	(.L_23 - .L_22)
.L_22:
        /*001c*/ 	.word	0x00000000
        /*0020*/ 	.short	0x0004
        /*0022*/ 	.short	0x001c
        /*0024*/ 	.byte	0x00, 0xf0, 0x11, 0x00


	//----- nvinfo : EIATTR_KPARAM_INFO
	.align		4
.L_23:
        /*0028*/ 	.byte	0x04, 0x17
        /*002a*/ 	.short	(.L_25 - .L_24)
.L_24:
        /*002c*/ 	.word	0x00000000
        /*0030*/ 	.short	0x0003
        /*0032*/ 	.short	0x0018
        /*0034*/ 	.byte	0x00, 0xf0, 0x11, 0x00


	//----- nvinfo : EIATTR_KPARAM_INFO
	.align		4
.L_25:
        /*0038*/ 	.byte	0x04, 0x17
        /*003a*/ 	.short	(.L_27 - .L_26)
.L_26:
        /*003c*/ 	.word	0x00000000
        /*0040*/ 	.short	0x0002
        /*0042*/ 	.short	0x0010
        /*0044*/ 	.byte	0x00, 0xf5, 0x21, 0x00


	//----- nvinfo : EIATTR_KPARAM_INFO
	.align		4
.L_27:
        /*0048*/ 	.byte	0x04, 0x17
        /*004a*/ 	.short	(.L_29 - .L_28)
.L_28:
        /*004c*/ 	.word	0x00000000
        /*0050*/ 	.short	0x0001
        /*0052*/ 	.short	0x0008
        /*0054*/ 	.byte	0x00, 0xf5, 0x21, 0x00


	//----- nvinfo : EIATTR_KPARAM_INFO
	.align		4
.L_29:
        /*0058*/ 	.byte	0x04, 0x17
        /*005a*/ 	.short	(.L_31 - .L_30)
.L_30:
        /*005c*/ 	.word	0x00000000
        /*0060*/ 	.short	0x0000
        /*0062*/ 	.short	0x0000
        /*0064*/ 	.byte	0x00, 0xf5, 0x21, 0x00


	//----- nvinfo : EIATTR_SPARSE_MMA_MASK
	.align		4
.L_31:
        /*0068*/ 	.byte	0x03, 0x50
        /*006a*/ 	.short	0x0000


	//----- nvinfo : EIATTR_MAXREG_COUNT
	.align		4
        /*006c*/ 	.byte	0x03, 0x1b
        /*006e*/ 	.short	0x00ff


	//----- nvinfo : EIATTR_NUM_BARRIERS
	.align		4
        /*0070*/ 	.byte	0x02, 0x4c
        /*0072*/ 	.byte	0x01
	.zero		1


	//----- nvinfo : EIATTR_MERCURY_ISA_VERSION
	.align		4
        /*0074*/ 	.byte	0x03, 0x5f
        /*0076*/ 	.short	0x0101


	//----- nvinfo : EIATTR_VRC_CTA_INIT_COUNT
	.align		4
        /*0078*/ 	.byte	0x02, 0x4a
	.zero		1
	.zero		1


	//----- nvinfo : EIATTR_EXIT_INSTR_OFFSETS
	.align		4
        /*007c*/ 	.byte	0x04, 0x1c
        /*007e*/ 	.short	(.L_33 - .L_32)


	//   ....[0]....
.L_32:
        /*0080*/ 	.word	0x00000800


	//   ....[1]....
        /*0084*/ 	.word	0x00000850


	//----- nvinfo : EIATTR_CBANK_PARAM_SIZE
	.align		4
.L_33:
        /*0088*/ 	.byte	0x03, 0x19
        /*008a*/ 	.short	0x0024


	//----- nvinfo : EIATTR_PARAM_CBANK
	.align		4
        /*008c*/ 	.byte	0x04, 0x0a
        /*008e*/ 	.short	(.L_35 - .L_34)
	.align		4
.L_34:
        /*0090*/ 	.word	index@(.nv.constant0._Z16matrixMulKernel3PiS_S_iii)
        /*0094*/ 	.short	0x0380
        /*0096*/ 	.short	0x0024


	//----- nvinfo : EIATTR_SW_WAR
	.align		4
.L_35:
        /*0098*/ 	.byte	0x04, 0x36
        /*009a*/ 	.short	(.L_37 - .L_36)
.L_36:
        /*009c*/ 	.word	0x00000008
.L_37:


//--------------------- .nv.info._Z16matrixMulKernel2PiS_S_iii --------------------------
	.section	.nv.info._Z16matrixMulKernel2PiS_S_iii,"",@"SHT_CUDA_INFO"
	.sectionflags	@""
	.align	4


	//----- nvinfo : EIATTR_CUDA_API_VERSION
	.align		4
        /*0000*/ 	.byte	0x04, 0x37
        /*0002*/ 	.short	(.L_39 - .L_38)
.L_38:
        /*0004*/ 	.word	0x00000082


	//----- nvinfo : EIATTR_KPARAM_INFO
	.align		4
.L_39:
        /*0008*/ 	.byte	0x04, 0x17
        /*000a*/ 	.short	(.L_41 - .L_40)
.L_40:
        /*000c*/ 	.word	0x00000000
        /*0010*/ 	.short	0x0005
        /*0012*/ 	.short	0x0020
        /*0014*/ 	.byte	0x00, 0xf0, 0x11, 0x00


	//----- nvinfo : EIATTR_KPARAM_INFO
	.align		4
.L_41:
        /*0018*/ 	.byte	0x04, 0x17
        /*001a*/ 	.short	(.L_43 - .L_42)
.L_42:
        /*001c*/ 	.word	0x00000000
        /*0020*/ 	.short	0x0004
        /*0022*/ 	.short	0x001c
        /*0024*/ 	.byte	0x00, 0xf0, 0x11, 0x00


	//----- nvinfo : EIATTR_KPARAM_INFO
	.align		4
.L_43:
        /*0028*/ 	.byte	0x04, 0x17
        /*002a*/ 	.short	(.L_45 - .L_44)
.L_44:
        /*002c*/ 	.word	0x00000000
        /*0030*/ 	.short	0x0003
        /*0032*/ 	.short	0x0018
        /*0034*/ 	.byte	0x00, 0xf0, 0x11, 0x00


	//----- nvinfo : EIATTR_KPARAM_INFO
	.align		4
.L_45:
        /*0038*/ 	.byte	0x04, 0x17
        /*003a*/ 	.short	(.L_47 - .L_46)
.L_46:
        /*003c*/ 	.word	0x00000000
        /*0040*/ 	.short	0x0002
        /*0042*/ 	.short	0x0010
        /*0044*/ 	.byte	0x00, 0xf5, 0x21, 0x00


	//----- nvinfo : EIATTR_KPARAM_INFO
	.align		4
.L_47:
        /*0048*/ 	.byte	0x04, 0x17
        /*004a*/ 	.short	(.L_49 - .L_48)
.L_48:
        /*004c*/ 	.word	0x00000000
        /*0050*/ 	.short	0x0001
        /*0052*/ 	.short	0x0008
        /*0054*/ 	.byte	0x00, 0xf5, 0x21, 0x00


	//----- nvinfo : EIATTR_KPARAM_INFO
	.align		4
.L_49:
        /*0058*/ 	.byte	0x04, 0x17
        /*005a*/ 	.short	(.L_51 - .L_50)
.L_50:
        /*005c*/ 	.word	0x00000000
        /*0060*/ 	.short	0x0000
        /*0062*/ 	.short	0x0000
        /*0064*/ 	.byte	0x00, 0xf5, 0x21, 0x00


	//----- nvinfo : EIATTR_SPARSE_MMA_MASK
	.align		4
.L_51:
        /*0068*/ 	.byte	0x03, 0x50
        /*006a*/ 	.short	0x0000


	//----- nvinfo : EIATTR_MAXREG_COUNT
	.align		4
        /*006c*/ 	.byte	0x03, 0x1b
        /*006e*/ 	.short	0x00ff


	//----- nvinfo : EIATTR_NUM_BARRIERS
	.align		4
        /*0070*/ 	.byte	0x02, 0x4c
        /*0072*/ 	.byte	0x01
	.zero		1


	//----- nvinfo : EIATTR_MERCURY_ISA_VERSION
	.align		4
        /*0074*/ 	.byte	0x03, 0x5f
        /*0076*/ 	.short	0x0101


	//----- nvinfo : EIATTR_VRC_CTA_INIT_COUNT
	.align		4
        /*0078*/ 	.byte	0x02, 0x4a
	.zero		1
	.zero		1


	//----- nvinfo : EIATTR_EXIT_INSTR_OFFSETS
	.align		4
        /*007c*/ 	.byte	0x04, 0x1c
        /*007e*/ 	.short	(.L_53 - .L_52)


	//   ....[0]....
.L_52:
        /*0080*/ 	.word	0x00000800


	//   ....[1]....
        /*0084*/ 	.word	0x00000850


	//----- nvinfo : EIATTR_CBANK_PARAM_SIZE
	.align		4
.L_53:
        /*0088*/ 	.byte	0x03, 0x19
        /*008a*/ 	.short	0x0024


	//----- nvinfo : EIATTR_PARAM_CBANK
	.align		4
        /*008c*/ 	.byte	0x04, 0x0a
        /*008e*/ 	.short	(.L_55 - .L_54)
	.align		4
.L_54:
        /*0090*/ 	.word	index@(.nv.constant0._Z16matrixMulKernel2PiS_S_iii)
        /*0094*/ 	.short	0x0380
        /*0096*/ 	.short	0x0024


	//----- nvinfo : EIATTR_SW_WAR
	.align		4
.L_55:
        /*0098*/ 	.byte	0x04, 0x36
        /*009a*/ 	.short	(.L_57 - .L_56)
.L_56:
        /*009c*/ 	.word	0x00000008
.L_57:


//--------------------- .nv.info._Z15matrixMulKernelPiS_S_iii --------------------------
	.section	.nv.info._Z15matrixMulKernelPiS_S_iii,"",@"SHT_CUDA_INFO"
	.sectionflags	@""
	.align	4


	//----- nvinfo : EIATTR_CUDA_API_VERSION
	.align		4
        /*0000*/ 	.byte	0x04, 0x37
        /*0002*/ 	.short	(.L_59 - .L_58)
.L_58:
        /*0004*/ 	.word	0x00000082


	//----- nvinfo : EIATTR_KPARAM_INFO
	.align		4
.L_59:
        /*0008*/ 	.byte	0x04, 0x17
        /*000a*/ 	.short	(.L_61 - .L_60)
.L_60:
        /*000c*/ 	.word	0x00000000
        /*0010*/ 	.short	0x0005
        /*0012*/ 	.short	0x0020
        /*0014*/ 	.byte	0x00, 0xf0, 0x11, 0x00


	//----- nvinfo : EIATTR_KPARAM_INFO
	.align		4
.L_61:
        /*0018*/ 	.byte	0x04, 0x17
        /*001a*/ 	.short	(.L_63 - .L_62)
.L_62:
        /*001c*/ 	.word	0x00000000
        /*0020*/ 	.short	0x0004
        /*0022*/ 	.short	0x001c
        /*0024*/ 	.byte	0x00, 0xf0, 0x11, 0x00


	//----- nvinfo : EIATTR_KPARAM_INFO
	.align		4
.L_63:
        /*0028*/ 	.byte	0x04, 0x17
        /*002a*/ 	.short	(.L_65 - .L_64)
.L_64:
        /*002c*/ 	.word	0x00000000
        /*0030*/ 	.short	0x0003
        /*0032*/ 	.short	0x0018
        /*0034*/ 	.byte	0x00, 0xf0, 0x11, 0x00


	//----- nvinfo : EIATTR_KPARAM_INFO
	.align		4
.L_65:
        /*0038*/ 	.byte	0x04, 0x17
        /*003a*/ 	.short	(.L_67 - .L_66)
.L_66:
        /*003c*/ 	.word	0x00000000
        /*0040*/ 	.short	0x0002
        /*0042*/ 	.short	0x0010
        /*0044*/ 	.byte	0x00, 0xf5, 0x21, 0x00


	//----- nvinfo : EIATTR_KPARAM_INFO
	.align		4
.L_67:
        /*0048*/ 	.byte	0x04, 0x17
        /*004a*/ 	.short	(.L_69 - .L_68)
.L_68:
        /*004c*/ 	.word	0x00000000
        /*0050*/ 	.short	0x0001
        /*0052*/ 	.short	0x0008
        /*0054*/ 	.byte	0x00, 0xf5, 0x21, 0x00


	//----- nvinfo : EIATTR_KPARAM_INFO
	.align		4
.L_69:
        /*0058*/ 	.byte	0x04, 0x17
        /*005a*/ 	.short	(.L_71 - .L_70)
.L_70:
        /*005c*/ 	.word	0x00000000
        /*0060*/ 	.short	0x0000
        /*0062*/ 	.short	0x0000
        /*0064*/ 	.byte	0x00, 0xf5, 0x21, 0x00


	//----- nvinfo : EIATTR_SPARSE_MMA_MASK
	.align		4
.L_71:
        /*0068*/ 	.byte	0x03, 0x50
        /*006a*/ 	.short	0x0000


	//----- nvinfo : EIATTR_MAXREG_COUNT
	.align		4
        /*006c*/ 	.byte	0x03, 0x1b
        /*006e*/ 	.short	0x00ff


	//----- nvinfo : EIATTR_MERCURY_ISA_VERSION
	.align		4
        /*0070*/ 	.byte	0x03, 0x5f
        /*0072*/ 	.short	0x0101


	//----- nvinfo : EIATTR_VRC_CTA_INIT_COUNT
	.align		4
        /*0074*/ 	.byte	0x02, 0x4a
	.zero		1
	.zero		1


	//----- nvinfo : EIATTR_EXIT_INSTR_OFFSETS
	.align		4
        /*0078*/ 	.byte	0x04, 0x1c
        /*007a*/ 	.short	(.L_73 - .L_72)


	//   ....[0]....
.L_72:
        /*007c*/ 	.word	0x000000d0


	//   ....[1]....
        /*0080*/ 	.word	0x00000850


	//----- nvinfo : EIATTR_CBANK_PARAM_SIZE
	.align		4
.L_73:
        /*0084*/ 	.byte	0x03, 0x19
        /*0086*/ 	.short	0x0024


	//----- nvinfo : EIATTR_PARAM_CBANK
	.align		4
        /*0088*/ 	.byte	0x04, 0x0a
        /*008a*/ 	.short	(.L_75 - .L_74)
	.align		4
.L_74:
        /*008c*/ 	.word	index@(.nv.constant0._Z15matrixMulKernelPiS_S_iii)
        /*0090*/ 	.short	0x0380
        /*0092*/ 	.short	0x0024


	//----- nvinfo : EIATTR_SW_WAR
	.align		4
.L_75:
        /*0094*/ 	.byte	0x04, 0x36
        /*0096*/ 	.short	(.L_77 - .L_76)
.L_76:
        /*0098*/ 	.word	0x00000008
.L_77:


//--------------------- .nv.callgraph             --------------------------
	.section	.nv.callgraph,"",@"SHT_CUDA_CALLGRAPH"
	.align	4
	.sectionentsize	8
	.align		4
        /*0000*/ 	.word	0x00000000
	.align		4
        /*0004*/ 	.word	0xffffffff
	.align		4
        /*0008*/ 	.word	0x00000000
	.align		4
        /*000c*/ 	.word	0xfffffffe
	.align		4
        /*0010*/ 	.word	0x00000000
	.align		4
        /*0014*/ 	.word	0xfffffffd
	.align		4
        /*0018*/ 	.word	0x00000000
	.align		4
        /*001c*/ 	.word	0xfffffffc


//--------------------- .text._Z16matrixMulKernel3PiS_S_iii --------------------------
	.section	.text._Z16matrixMulKernel3PiS_S_iii,"ax",@progbits
	.align	128
        .global         _Z16matrixMulKernel3PiS_S_iii
        .type           _Z16matrixMulKernel3PiS_S_iii,@function
        .size           _Z16matrixMulKernel3PiS_S_iii,(.L_x_11 - _Z16matrixMulKernel3PiS_S_iii)
        .other          _Z16matrixMulKernel3PiS_S_iii,@"STO_CUDA_ENTRY STV_DEFAULT"
_Z16matrixMulKernel3PiS_S_iii:
.text._Z16matrixMulKernel3PiS_S_iii:
[----:B------:R-:W-:Y:S01]  /*0000*/  LDC R1, c[0x0][0x37c] ;  /* 0x0000df00ff017b82 */ /* 0x000fe20000000800 */
[----:B------:R-:W0:Y:S01]  /*0010*/  LDCU UR4, c[0x0][0x39c] ;  /* 0x00007380ff0477ac */ /* 0x000e220008000800 */
[----:B------:R-:W1:Y:S01]  /*0020*/  S2R R5, SR_CTAID.Y ;  /* 0x0000000000057919 */ /* 0x000e620000002600 */
[----:B------:R-:W-:Y:S01]  /*0030*/  HFMA2 R7, -RZ, RZ, 0, 0 ;  /* 0x00000000ff077431 */ /* 0x000fe200000001ff */
[----:B------:R-:W2:Y:S01]  /*0040*/  LDCU UR12, c[0x0][0x3a0] ;  /* 0x00007400ff0c77ac */ /* 0x000ea20008000800 */
[----:B------:R-:W1:Y:S01]  /*0050*/  S2R R0, SR_TID.Y ;  /* 0x0000000000007919 */ /* 0x000e620000002200 */
[----:B------:R-:W3:Y:S01]  /*0060*/  LDCU.64 UR8, c[0x0][0x358] ;  /* 0x00006b00ff0877ac */ /* 0x000ee20008000a00 */
[----:B------:R-:W4:Y:S01]  /*0070*/  S2R R21, SR_CTAID.X ;  /* 0x0000000000157919 */ /* 0x000f220000002500 */
[----:B------:R-:W4:Y:S01]  /*0080*/  S2R R2, SR_TID.X ;  /* 0x0000000000027919 */ /* 0x000f220000002100 */
[----:B0-----:R-:W-:-:S05]  /*0090*/  I2FP.F32.S32 R3, UR4 ;  /* 0x0000000400037c45 */ /* 0x001fca0008201400 */
[----:B------:R-:W-:-:S04]  /*00a0*/  FMUL R3, R3, 0.03125 ;  /* 0x3d00000003037820 */ /* 0x000fc80000400000 */
[----:B------:R-:W0:Y:S01]  /*00b0*/  FRND.CEIL R20, R3 ;  /* 0x0000000300147307 */ /* 0x000e220000209000 */
[----:B-1----:R-:W-:Y:S02]  /*00c0*/  LEA R22, R5, R0, 0x5 ;  /* 0x0000000005167211 */ /* 0x002fe400078e28ff */
[----:B0-----:R-:W-:Y:S02]  /*00d0*/  FSETP.GT.AND P0, PT, R20, RZ, PT ;  /* 0x000000ff1400720b */ /* 0x001fe40003f04000 */
[----:B----4-:R-:W-:-:S11]  /*00e0*/  LEA R21, R21, R2, 0x5 ;  /* 0x0000000215157211 */ /* 0x010fd600078e28ff */
[----:B--23--:R-:W-:Y:S05]  /*00f0*/  @!P0 BRA `(.L_x_0) ;  /* 0x0000000400b48947 */ /* 0x00cfea0003800000 */
[----:B------:R-:W0:Y:S01]  /*0100*/  S2UR UR6, SR_CgaCtaId ;  /* 0x00000000000679c3 */ /* 0x000e220000008800 */
[----:B------:R-:W-:Y:S01]  /*0110*/  UMOV UR4, 0x400 ;  /* 0x0000040000047882 */ /* 0x000fe20000000000 */
[----:B------:R-:W-:Y:S01]  /*0120*/  MOV R3, RZ ;  /* 0x000000ff00037202 */ /* 0x000fe20000000f00 */
[----:B------:R-:W-:Y:S01]  /*0130*/  UIADD3 UR5, UPT, UPT, UR4, 0x1000, URZ ;  /* 0x0000100004057890 */ /* 0x000fe2000fffe0ff */
[----:B------:R-:W-:Y:S01]  /*0140*/  MOV R7, RZ ;  /* 0x000000ff00077202 */ /* 0x000fe20000000f00 */
[----:B------:R-:W1:Y:S01]  /*0150*/  LDCU UR7, c[0x0][0x3a0] ;  /* 0x00007400ff0777ac */ /* 0x000e620008000800 */
[----:B------:R-:W2:Y:S01]  /*0160*/  LDCU.64 UR10, c[0x0][0x398] ;  /* 0x00007300ff0a77ac */ /* 0x000ea20008000a00 */
[----:B0-----:R-:W-:Y:S02]  /*0170*/  ULEA UR4, UR6, UR4, 0x18 ;  /* 0x0000000406047291 */ /* 0x001fe4000f8ec0ff */
[----:B------:R-:W-:-:S04]  /*0180*/  ULEA UR5, UR6, UR5, 0x18 ;  /* 0x0000000506057291 */ /* 0x000fc8000f8ec0ff */
[----:B------:R-:W-:Y:S02]  /*0190*/  LEA R19, R0, UR4, 0x7 ;  /* 0x0000000400137c11 */ /* 0x000fe4000f8e38ff */
[C---:B------:R-:W-:Y:S02]  /*01a0*/  LEA R17, R2.reuse, UR5, 0x2 ;  /* 0x0000000502117c11 */ /* 0x040fe4000f8e10ff */
[----:B------:R-:W-:Y:S02]  /*01b0*/  LEA R18, R2, R19, 0x2 ;  /* 0x0000001302127211 */ /* 0x000fe400078e10ff */
[----:B-12---:R-:W-:-:S07]  /*01c0*/  LEA R16, R0, R17, 0x7 ;  /* 0x0000001100107211 */ /* 0x006fce00078e38ff */
.L_x_1:
[C---:B------:R-:W-:Y:S01]  /*01d0*/  LEA R11, R3.reuse, R2, 0x5 ;  /* 0x00000002030b7211 */ /* 0x040fe200078e28ff */
[----:B------:R-:W-:Y:S01]  /*01e0*/  HFMA2 R29, -RZ, RZ, 0, 0 ;  /* 0x00000000ff1d7431 */ /* 0x000fe200000001ff */
[----:B------:R-:W-:Y:S02]  /*01f0*/  LEA R6, R3, R0, 0x5 ;  /* 0x0000000003067211 */ /* 0x000fe400078e28ff */
[----:B------:R-:W-:Y:S02]  /*0200*/  ISETP.GE.AND P1, PT, R11, UR11, PT ;  /* 0x0000000b0b007c0c */ /* 0x000fe4000bf26270 */
[----:B------:R-:W-:Y:S02]  /*0210*/  ISETP.GE.AND P0, PT, R6, UR11, PT ;  /* 0x0000000b06007c0c */ /* 0x000fe4000bf06270 */
[----:B------:R-:W-:Y:S02]  /*0220*/  ISETP.GE.OR P1, PT, R22, UR10, P1 ;  /* 0x0000000a16007c0c */ /* 0x000fe40008f26670 */
[----:B------:R-:W-:-:S02]  /*0230*/  ISETP.GE.OR P0, PT, R21, UR7, P0 ;  /* 0x0000000715007c0c */ /* 0x000fc40008706670 */
[----:B------:R-:W-:-:S09]  /*0240*/  MOV R23, RZ ;  /* 0x000000ff00177202 */ /* 0x000fd20000000f00 */
[----:B------:R-:W0:Y:S01]  /*0250*/  @!P1 LDC.64 R4, c[0x0][0x380] ;  /* 0x0000e000ff049b82 */ /* 0x000e220000000a00 */
[----:B------:R-:W-:Y:S02]  /*0260*/  @!P1 IMAD R11, R22, UR11, R11 ;  /* 0x0000000b160b9c24 */ /* 0x000fe4000f8e020b */
[----:B------:R-:W-:-:S05]  /*0270*/  @!P0 IMAD R27, R6, UR7, R21 ;  /* 0x00000007061b8c24 */ /* 0x000fca000f8e0215 */
[----:B------:R-:W1:Y:S01]  /*0280*/  @!P0 LDC.64 R8, c[0x0][0x388] ;  /* 0x0000e200ff088b82 */ /* 0x000e620000000a00 */
[----:B0-----:R-:W-:-:S05]  /*0290*/  @!P1 IMAD.WIDE R4, R11, 0x4, R4 ;  /* 0x000000040b049825 */ /* 0x001fca00078e0204 */
[----:B------:R-:W2:Y:S01]  /*02a0*/  @!P1 LDG.E R23, desc[UR8][R4.64] ;  /* 0x0000000804179981 */ /* 0x000ea2000c1e1900 */
[----:B-1----:R-:W-:-:S05]  /*02b0*/  @!P0 IMAD.WIDE R26, R27, 0x4, R8 ;  /* 0x000000041b1a8825 */ /* 0x002fca00078e0208 */
[----:B------:R-:W3:Y:S01]  /*02c0*/  @!P0 LDG.E R29, desc[UR8][R26.64] ;  /* 0x000000081a1d8981 */ /* 0x000ee2000c1e1900 */
[----:B------:R-:W-:-:S03]  /*02d0*/  IADD3 R3, PT, PT, R3, 0x2, RZ ;  /* 0x0000000203037810 */ /* 0x000fc60007ffe0ff */
[----:B--2---:R-:W-:Y:S04]  /*02e0*/  STS [R18], R23 ;  /* 0x0000001712007388 */ /* 0x004fe80000000800 */
[----:B---3--:R-:W-:Y:S01]  /*02f0*/  STS [R16], R29 ;  /* 0x0000001d10007388 */ /* 0x008fe20000000800 */
[----:B------:R-:W-:Y:S06]  /*0300*/  BAR.SYNC.DEFER_BLOCKING 0x0 ;  /* 0x0000000000007b1d */ /* 0x000fec0000010000 */
[----:B------:R-:W-:Y:S04]  /*0310*/  LDS R6, [R17] ;  /* 0x0000000011067984 */ /* 0x000fe80000000800 */
[----:B------:R-:W0:Y:S04]  /*0320*/  LDS.128 R8, [R19] ;  /* 0x0000000013087984 */ /* 0x000e280000000c00 */
[----:B------:R-:W1:Y:S04]  /*0330*/  LDS R4, [R17+0x80] ;  /* 0x0000800011047984 */ /* 0x000e680000000800 */
[----:B------:R-:W2:Y:S04]  /*0340*/  LDS R5, [R17+0x100] ;  /* 0x0001000011057984 */ /* 0x000ea80000000800 */
[----:B------:R-:W3:Y:S04]  /*0350*/  LDS R28, [R17+0x180] ;  /* 0x00018000111c7984 */ /* 0x000ee80000000800 */
[----:B------:R-:W-:Y:S04]  /*0360*/  LDS R25, [R17+0x200] ;  /* 0x0002000011197984 */ /* 0x000fe80000000800 */
[----:B------:R-:W4:Y:S04]  /*0370*/  LDS.128 R12, [R19+0x10] ;  /* 0x00001000130c7984 */ /* 0x000f280000000c00 */
[----:B------:R-:W5:Y:S04]  /*0380*/  LDS R24, [R17+0x280] ;  /* 0x0002800011187984 */ /* 0x000f680000000800 */
[----:B------:R-:W5:Y:S04]  /*0390*/  LDS R23, [R17+0x300] ;  /* 0x0003000011177984 */ /* 0x000f680000000800 */
[----:B------:R-:W5:Y:S04]  /*03a0*/  LDS R26, [R17+0x380] ;  /* 0x00038000111a7984 */ /* 0x000f680000000800 */
[----:B------:R-:W-:Y:S01]  /*03b0*/  LDS R27, [R17+0x800] ;  /* 0x00080000111b7984 */ /* 0x000fe20000000800 */
[----:B0-----:R-:W-:-:S03]  /*03c0*/  IMAD R6, R8, R6, R7 ;  /* 0x0000000608067224 */ /* 0x001fc600078e0207 */
[----:B------:R-:W-:Y:S01]  /*03d0*/  LDS R29, [R17+0x900] ;  /* 0x00090000111d7984 */ /* 0x000fe20000000800 */
[----:B-1----:R-:W-:-:S03]  /*03e0*/  IMAD R9, R4, R9, R6 ;  /* 0x0000000904097224 */ /* 0x002fc600078e0206 */
[----:B------:R-:W-:Y:S01]  /*03f0*/  LDS R8, [R17+0x480] ;  /* 0x0004800011087984 */ /* 0x000fe20000000800 */
[----:B--2---:R-:W-:-:S03]  /*0400*/  IMAD R10, R5, R10, R9 ;  /* 0x0000000a050a7224 */ /* 0x004fc600078e0209 */
[----:B------:R-:W-:Y:S04]  /*0410*/  LDS R9, [R17+0x400] ;  /* 0x0004000011097984 */ /* 0x000fe80000000800 */
[----:B------:R-:W0:Y:S01]  /*0420*/  LDS.128 R4, [R19+0x20] ;  /* 0x0000200013047984 */ /* 0x000e220000000c00 */
[----:B---3--:R-:W-:-:S03]  /*0430*/  IMAD R10, R28, R11, R10 ;  /* 0x0000000b1c0a7224 */ /* 0x008fc600078e020a */
[----:B------:R-:W1:Y:S01]  /*0440*/  LDS R11, [R17+0x500] ;  /* 0x00050000110b7984 */ /* 0x000e620000000800 */
[----:B----4-:R-:W-:-:S03]  /*0450*/  IMAD R10, R12, R25, R10 ;  /* 0x000000190c0a7224 */ /* 0x010fc600078e020a */
[----:B------:R-:W-:Y:S01]  /*0460*/  LDS R25, [R17+0x700] ;  /* 0x0007000011197984 */ /* 0x000fe20000000800 */
[----:B-----5:R-:W-:-:S03]  /*0470*/  IMAD R10, R24, R13, R10 ;  /* 0x0000000d180a7224 */ /* 0x020fc600078e020a */
[----:B------:R-:W2:Y:S01]  /*0480*/  LDS R24, [R17+0x580] ;  /* 0x0005800011187984 */ /* 0x000ea20000000800 */
[----:B------:R-:W-:-:S03]  /*0490*/  IMAD R10, R23, R14, R10 ;  /* 0x0000000e170a7224 */ /* 0x000fc600078e020a */
[----:B------:R-:W-:Y:S01]  /*04a0*/  LDS R23, [R17+0x600] ;  /* 0x0006000011177984 */ /* 0x000fe20000000800 */
[----:B------:R-:W-:-:S03]  /*04b0*/  IMAD R10, R26, R15, R10 ;  /* 0x0000000f1a0a7224 */ /* 0x000fc600078e020a */
[----:B------:R-:W3:Y:S04]  /*04c0*/  LDS.128 R12, [R19+0x30] ;  /* 0x00003000130c7984 */ /* 0x000ee80000000c00 */
[----:B------:R-:W4:Y:S04]  /*04d0*/  LDS R26, [R17+0x680] ;  /* 0x00068000111a7984 */ /* 0x000f280000000800 */
[----:B------:R-:W-:Y:S01]  /*04e0*/  LDS R28, [R17+0xa80] ;  /* 0x000a8000111c7984 */ /* 0x000fe20000000800 */
[----:B0-----:R-:W-:-:S03]  /*04f0*/  IMAD R9, R4, R9, R10 ;  /* 0x0000000904097224 */ /* 0x001fc600078e020a */
[----:B------:R-:W0:Y:S01]  /*0500*/  LDS R4, [R17+0x780] ;  /* 0x0007800011047984 */ /* 0x000e220000000800 */
[----:B------:R-:W-:-:S04]  /*0510*/  IMAD R5, R8, R5, R9 ;  /* 0x0000000508057224 */ /* 0x000fc800078e0209 */
[----:B-1----:R-:W-:Y:S02]  /*0520*/  IMAD R5, R11, R6, R5 ;  /* 0x000000060b057224 */ /* 0x002fe400078e0205 */
[----:B------:R-:W1:Y:S02]  /*0530*/  LDS.128 R8, [R19+0x40] ;  /* 0x0000400013087984 */ /* 0x000e640000000c00 */
[----:B--2---:R-:W-:Y:S02]  /*0540*/  IMAD R5, R24, R7, R5 ;  /* 0x0000000718057224 */ /* 0x004fe400078e0205 */
[----:B------:R-:W2:Y:S02]  /*0550*/  LDS R24, [R17+0x880] ;  /* 0x0008800011187984 */ /* 0x000ea40000000800 */
[----:B---3--:R-:W-:Y:S02]  /*0560*/  IMAD R5, R12, R23, R5 ;  /* 0x000000170c057224 */ /* 0x008fe400078e0205 */
[----:B------:R-:W-:Y:S02]  /*0570*/  LDS R23, [R17+0xa00] ;  /* 0x000a000011177984 */ /* 0x000fe40000000800 */
[----:B----4-:R-:W-:-:S02]  /*0580*/  IMAD R5, R26, R13, R5 ;  /* 0x0000000d1a057224 */ /* 0x010fc400078e0205 */
[----:B------:R-:W3:Y:S02]  /*0590*/  LDS R26, [R17+0x980] ;  /* 0x00098000111a7984 */ /* 0x000ee40000000800 */
[----:B------:R-:W-:Y:S02]  /*05a0*/  IMAD R5, R25, R14, R5 ;  /* 0x0000000e19057224 */ /* 0x000fe400078e0205 */
[----:B------:R-:W-:Y:S02]  /*05b0*/  LDS R25, [R17+0xb00] ;  /* 0x000b000011197984 */ /* 0x000fe40000000800 */
[----:B0-----:R-:W-:Y:S02]  /*05c0*/  IMAD R15, R4, R15, R5 ;  /* 0x0000000f040f7224 */ /* 0x001fe400078e0205 */
[----:B------:R-:W0:Y:S02]  /*05d0*/  LDS.128 R4, [R19+0x50] ;  /* 0x0000500013047984 */ /* 0x000e240000000c00 */
[----:B-1----:R-:W-:-:S02]  /*05e0*/  IMAD R15, R8, R27, R15 ;  /* 0x0000001b080f7224 */ /* 0x002fc400078e020f */
[----:B------:R-:W1:Y:S02]  /*05f0*/  LDS R8, [R17+0xb80] ;  /* 0x000b800011087984 */ /* 0x000e640000000800 */
[----:B--2---:R-:W-:Y:S02]  /*0600*/  IMAD R9, R24, R9, R15 ;  /* 0x0000000918097224 */ /* 0x004fe400078e020f */
[----:B------:R-:W-:Y:S02]  /*0610*/  LDS.128 R12, [R19+0x60] ;  /* 0x00006000130c7984 */ /* 0x000fe40000000c00 */
[----:B------:R-:W-:Y:S02]  /*0620*/  IMAD R10, R29, R10, R9 ;  /* 0x0000000a1d0a7224 */ /* 0x000fe400078e0209 */
[----:B------:R-:W2:Y:S04]  /*0630*/  LDS R9, [R17+0xc00] ;  /* 0x000c000011097984 */ /* 0x000ea80000000800 */
[----:B------:R-:W-:Y:S01]  /*0640*/  LDS R24, [R17+0xd80] ;  /* 0x000d800011187984 */ /* 0x000fe20000000800 */
[----:B---3--:R-:W-:-:S03]  /*0650*/  IMAD R10, R26, R11, R10 ;  /* 0x0000000b1a0a7224 */ /* 0x008fc600078e020a */
[----:B------:R-:W-:Y:S01]  /*0660*/  LDS R11, [R17+0xd00] ;  /* 0x000d0000110b7984 */ /* 0x000fe20000000800 */
[----:B0-----:R-:W-:-:S03]  /*0670*/  IMAD R4, R4, R23, R10 ;  /* 0x0000001704047224 */ /* 0x001fc600078e020a */
[----:B------:R-:W0:Y:S01]  /*0680*/  LDS R10, [R17+0xc80] ;  /* 0x000c8000110a7984 */ /* 0x000e220000000800 */
[----:B------:R-:W-:-:S03]  /*0690*/  IMAD R4, R28, R5, R4 ;  /* 0x000000051c047224 */ /* 0x000fc600078e0204 */
[----:B------:R-:W-:Y:S01]  /*06a0*/  LDS R23, [R17+0xf00] ;  /* 0x000f000011177984 */ /* 0x000fe20000000800 */
[----:B------:R-:W-:-:S03]  /*06b0*/  IMAD R4, R25, R6, R4 ;  /* 0x0000000619047224 */ /* 0x000fc600078e0204 */
[----:B------:R-:W-:Y:S01]  /*06c0*/  LDS R25, [R17+0xe00] ;  /* 0x000e000011197984 */ /* 0x000fe20000000800 */
[----:B-1----:R-:W-:-:S03]  /*06d0*/  IMAD R26, R8, R7, R4 ;  /* 0x00000007081a7224 */ /* 0x002fc600078e0204 */
[----:B------:R-:W1:Y:S04]  /*06e0*/  LDS.128 R4, [R19+0x70] ;  /* 0x0000700013047984 */ /* 0x000e680000000c00 */
[----:B------:R-:W3:Y:S01]  /*06f0*/  LDS R8, [R17+0xe80] ;  /* 0x000e800011087984 */ /* 0x000ee20000000800 */
[----:B--2---:R-:W-:-:S03]  /*0700*/  IMAD R9, R12, R9, R26 ;  /* 0x000000090c097224 */ /* 0x004fc600078e021a */
[----:B------:R-:W2:Y:S01]  /*0710*/  LDS R12, [R17+0xf80] ;  /* 0x000f8000110c7984 */ /* 0x000ea20000000800 */
[----:B0-----:R-:W-:-:S04]  /*0720*/  IMAD R9, R10, R13, R9 ;  /* 0x0000000d0a097224 */ /* 0x001fc800078e0209 */
[----:B------:R-:W-:-:S04]  /*0730*/  IMAD R9, R11, R14, R9 ;  /* 0x0000000e0b097224 */ /* 0x000fc800078e0209 */
[----:B------:R-:W-:-:S04]  /*0740*/  IMAD R9, R24, R15, R9 ;  /* 0x0000000f18097224 */ /* 0x000fc800078e0209 */
[----:B-1----:R-:W-:Y:S01]  /*0750*/  IMAD R4, R4, R25, R9 ;  /* 0x0000001904047224 */ /* 0x002fe200078e0209 */
[----:B------:R-:W-:Y:S01]  /*0760*/  I2FP.F32.U32 R9, R3 ;  /* 0x0000000300097245 */ /* 0x000fe20000201000 */
[----:B------:R-:W-:Y:S03]  /*0770*/  BAR.SYNC.DEFER_BLOCKING 0x0 ;  /* 0x0000000000007b1d */ /* 0x000fe60000010000 */
[----:B------:R-:W-:Y:S01]  /*0780*/  FSETP.GT.AND P0, PT, R20, R9, PT ;  /* 0x000000091400720b */ /* 0x000fe20003f04000 */
[----:B---3--:R-:W-:-:S04]  /*0790*/  IMAD R4, R8, R5, R4 ;  /* 0x0000000508047224 */ /* 0x008fc800078e0204 */
[----:B------:R-:W-:-:S04]  /*07a0*/  IMAD R4, R23, R6, R4 ;  /* 0x0000000617047224 */ /* 0x000fc800078e0204 */
[----:B--2---:R-:W-:-:S04]  /*07b0*/  IMAD R7, R12, R7, R4 ;  /* 0x000000070c077224 */ /* 0x004fc800078e0204 */
[----:B------:R-:W-:Y:S05]  /*07c0*/  @P0 BRA `(.L_x_1) ;  /* 0xfffffff800800947 */ /* 0x000fea000383ffff */
.L_x_0:
[----:B------:R-:W0:Y:S01]  /*07d0*/  LDCU UR4, c[0x0][0x398] ;  /* 0x00007300ff0477ac */ /* 0x000e220008000800 */
[----:B------:R-:W-:-:S04]  /*07e0*/  ISETP.GE.AND P0, PT, R21, UR12, PT ;  /* 0x0000000c15007c0c */ /* 0x000fc8000bf06270 */
[----:B0-----:R-:W-:-:S13]  /*07f0*/  ISETP.GE.OR P0, PT, R22, UR4, P0 ;  /* 0x0000000416007c0c */ /* 0x001fda0008706670 */
[----:B------:R-:W-:Y:S05]  /*0800*/  @P0 EXIT ;  /* 0x000000000000094d */ /* 0x000fea0003800000 */
[----:B------:R-:W0:Y:S01]  /*0810*/  LDC.64 R2, c[0x0][0x390] ;  /* 0x0000e400ff027b82 */ /* 0x000e220000000a00 */
[----:B------:R-:W-:-:S04]  /*0820*/  IMAD R21, R22, UR12, R21 ;  /* 0x0000000c16157c24 */ /* 0x000fc8000f8e0215 */
[----:B0-----:R-:W-:-:S05]  /*0830*/  IMAD.WIDE.U32 R2, R21, 0x4, R2 ;  /* 0x0000000415027825 */ /* 0x001fca00078e0002 */
[----:B------:R-:W-:Y:S01]  /*0840*/  STG.E desc[UR8][R2.64], R7 ;  /* 0x0000000702007986 */ /* 0x000fe2000c101908 */
[----:B------:R-:W-:Y:S05]  /*0850*/  EXIT ;  /* 0x000000000000794d */ /* 0x000fea0003800000 */
.L_x_2:
[----:B------:R-:W-:-:S00]  /*0860*/  BRA `(.L_x_2) ;  /* 0xfffffffc00fc7947 */ /* 0x000fc0000383ffff */
[----:B------:R-:W-:-:S00]  /*0870*/  NOP ;  /* 0x0000000000007918 */ /* 0x000fc00000000000 */
        /* <DEDUP_REMOVED lines=8> */
.L_x_11:


//--------------------- .text._Z16matrixMulKernel2PiS_S_iii --------------------------
	.section	.text._Z16matrixMulKernel2PiS_S_iii,"ax",@progbits
	.align	128
        .global         _Z16matrixMulKernel2PiS_S_iii
        .type           _Z16matrixMulKernel2PiS_S_iii,@function
        .size           _Z16matrixMulKernel2PiS_S_iii,(.L_x_12 - _Z16matrixMulKernel2PiS_S_iii)
        .other          _Z16matrixMulKernel2PiS_S_iii,@"STO_CUDA_ENTRY STV_DEFAULT"
_Z16matrixMulKernel2PiS_S_iii:
.text._Z16matrixMulKernel2PiS_S_iii:
        /* <DEDUP_REMOVED lines=29> */
.L_x_4:
        /* <DEDUP_REMOVED lines=96> */
.L_x_3:
        /* <DEDUP_REMOVED lines=9> */
.L_x_5:
        /* <DEDUP_REMOVED lines=10> */
.L_x_12:


//--------------------- .text._Z15matrixMulKernelPiS_S_iii --------------------------
	.section	.text._Z15matrixMulKernelPiS_S_iii,"ax",@progbits
	.align	128
        .global         _Z15matrixMulKernelPiS_S_iii
        .type           _Z15matrixMulKernelPiS_S_iii,@function
        .size           _Z15matrixMulKernelPiS_S_iii,(.L_x_13 - _Z15matrixMulKernelPiS_S_iii)
        .other          _Z15matrixMulKernelPiS_S_iii,@"STO_CUDA_ENTRY STV_DEFAULT"
_Z15matrixMulKernelPiS_S_iii:
.text._Z15matrixMulKernelPiS_S_iii:
[----:B------:R-:W-:Y:S01]  /*0000*/  LDC R1, c[0x0][0x37c] ;  /* 0x0000df00ff017b82 */ /* 0x000fe20000000800 */
[----:B------:R-:W0:Y:S07]  /*0010*/  S2R R3, SR_TID.Y ;  /* 0x0000000000037919 */ /* 0x000e2e0000002200 */
[----:B------:R-:W0:Y:S01]  /*0020*/  S2UR UR4, SR_CTAID.Y ;  /* 0x00000000000479c3 */ /* 0x000e220000002600 */
[----:B------:R-:W1:Y:S01]  /*0030*/  LDCU UR6, c[0x0][0x398] ;  /* 0x00007300ff0677ac */ /* 0x000e620008000800 */
[----:B------:R-:W2:Y:S06]  /*0040*/  S2R R5, SR_TID.X ;  /* 0x0000000000057919 */ /* 0x000eac0000002100 */
[----:B------:R-:W0:Y:S08]  /*0050*/  LDC R0, c[0x0][0x364] ;  /* 0x0000d900ff007b82 */ /* 0x000e300000000800 */
[----:B------:R-:W2:Y:S08]  /*0060*/  S2UR UR5, SR_CTAID.X ;  /* 0x00000000000579c3 */ /* 0x000eb00000002500 */
[----:B------:R-:W2:Y:S08]  /*0070*/  LDC R14, c[0x0][0x360] ;  /* 0x0000d800ff0e7b82 */ /* 0x000eb00000000800 */
[----:B------:R-:W3:Y:S01]  /*0080*/  LDC R15, c[0x0][0x3a0] ;  /* 0x0000e800ff0f7b82 */ /* 0x000ee20000000800 */
[----:B0-----:R-:W-:-:S02]  /*0090*/  IMAD R0, R0, UR4, R3 ;  /* 0x0000000400007c24 */ /* 0x001fc4000f8e0203 */
[----:B--2---:R-:W-:-:S03]  /*00a0*/  IMAD R14, R14, UR5, R5 ;  /* 0x000000050e0e7c24 */ /* 0x004fc6000f8e0205 */
[----:B---3--:R-:W-:-:S04]  /*00b0*/  ISETP.GE.AND P0, PT, R0, R15, PT ;  /* 0x0000000f0000720c */ /* 0x008fc80003f06270 */
[----:B-1----:R-:W-:-:S13]  /*00c0*/  ISETP.GE.OR P0, PT, R14, UR6, P0 ;  /* 0x000000060e007c0c */ /* 0x002fda0008706670 */
[----:B------:R-:W-:Y:S05]  /*00d0*/  @P0 EXIT ;  /* 0x000000000000094d */ /* 0x000fea0003800000 */
[----:B------:R-:W0:Y:S01]  /*00e0*/  LDC R17, c[0x0][0x39c] ;  /* 0x0000e700ff117b82 */ /* 0x000e220000000800 */
[----:B------:R-:W1:Y:S01]  /*00f0*/  LDCU.64 UR6, c[0x0][0x358] ;  /* 0x00006b00ff0677ac */ /* 0x000e620008000a00 */
[----:B------:R-:W-:Y:S01]  /*0100*/  HFMA2 R25, -RZ, RZ, 0, 0 ;  /* 0x00000000ff197431 */ /* 0x000fe200000001ff */
[----:B0-----:R-:W-:-:S13]  /*0110*/  ISETP.GE.AND P0, PT, R17, 0x1, PT ;  /* 0x000000011100780c */ /* 0x001fda0003f06270 */
[----:B-1----:R-:W-:Y:S05]  /*0120*/  @!P0 BRA `(.L_x_6) ;  /* 0x0000000400b88947 */ /* 0x002fea0003800000 */
[C---:B------:R-:W-:Y:S01]  /*0130*/  ISETP.GE.U32.AND P1, PT, R17.reuse, 0x8, PT ;  /* 0x000000081100780c */ /* 0x040fe20003f26070 */
[----:B------:R-:W-:Y:S01]  /*0140*/  IMAD R18, R14, R17, RZ ;  /* 0x000000110e127224 */ /* 0x000fe200078e02ff */
[----:B------:R-:W-:Y:S02]  /*0150*/  LOP3.LUT R26, R17, 0x7, RZ, 0xc0, !PT ;  /* 0x00000007111a7812 */ /* 0x000fe400078ec0ff */
[----:B------:R-:W-:Y:S02]  /*0160*/  MOV R19, RZ ;  /* 0x000000ff00137202 */ /* 0x000fe40000000f00 */
[----:B------:R-:W-:Y:S02]  /*0170*/  ISETP.NE.AND P0, PT, R26, RZ, PT ;  /* 0x000000ff1a00720c */ /* 0x000fe40003f05270 */
[----:B------:R-:W-:-:S05]  /*0180*/  MOV R25, RZ ;  /* 0x000000ff00197202 */ /* 0x000fca0000000f00 */
[----:B------:R-:W-:Y:S06]  /*0190*/  @!P1 BRA `(.L_x_7) ;  /* 0x0000000000c49947 */ /* 0x000fec0003800000 */
[----:B------:R-:W0:Y:S01]  /*01a0*/  LDCU.64 UR4, c[0x0][0x380] ;  /* 0x00007000ff0477ac */ /* 0x000e220008000a00 */
[----:B------:R-:W-:Y:S02]  /*01b0*/  LOP3.LUT R19, R17, 0x7ffffff8, RZ, 0xc0, !PT ;  /* 0x7ffffff811137812 */ /* 0x000fe400078ec0ff */
[----:B------:R-:W-:Y:S02]  /*01c0*/  MOV R25, RZ ;  /* 0x000000ff00197202 */ /* 0x000fe40000000f00 */
[----:B------:R-:W-:Y:S02]  /*01d0*/  MOV R16, R18 ;  /* 0x0000001200107202 */ /* 0x000fe40000000f00 */
[----:B------:R-:W-:Y:S02]  /*01e0*/  MOV R22, R0 ;  /* 0x0000000000167202 */ /* 0x000fe40000000f00 */
[----:B------:R-:W-:Y:S01]  /*01f0*/  IADD3 R20, PT, PT, -R19, RZ, RZ ;  /* 0x000000ff13147210 */ /* 0x000fe20007ffe1ff */
[----:B0-----:R-:W-:-:S04]  /*0200*/  UIADD3 UR4, UP0, UPT, UR4, 0x10, URZ ;  /* 0x0000001004047890 */ /* 0x001fc8000ff1e0ff */
[----:B------:R-:W-:-:S12]  /*0210*/  UIADD3.X UR5, UPT, UPT, URZ, UR5, URZ, UP0, !UPT ;  /* 0x00000005ff057290 */ /* 0x000fd800087fe4ff */
.L_x_8:
[----:B------:R-:W0:Y:S01]  /*0220*/  LDC.64 R12, c[0x0][0x388] ;  /* 0x0000e200ff0c7b82 */ /* 0x000e220000000a00 */
[----:B------:R-:W-:Y:S02]  /*0230*/  MOV R2, UR4 ;  /* 0x0000000400027c02 */ /* 0x000fe40008000f00 */
[----:B------:R-:W-:-:S03]  /*0240*/  MOV R3, UR5 ;  /* 0x0000000500037c02 */ /* 0x000fc60008000f00 */
[----:B------:R-:W-:-:S05]  /*0250*/  IMAD.WIDE R2, R16, 0x4, R2 ;  /* 0x0000000410027825 */ /* 0x000fca00078e0202 */
[----:B------:R-:W2:Y:S04]  /*0260*/  LDG.E R21, desc[UR6][R2.64+-0x10] ;  /* 0xfffff00602157981 */ /* 0x000ea8000c1e1900 */
[----:B------:R-:W3:Y:S04]  /*0270*/  LDG.E R23, desc[UR6][R2.64+-0xc] ;  /* 0xfffff40602177981 */ /* 0x000ee8000c1e1900 */
[----:B------:R-:W4:Y:S01]  /*0280*/  LDG.E R28, desc[UR6][R2.64+-0x8] ;  /* 0xfffff806021c7981 */ /* 0x000f22000c1e1900 */
[----:B0-----:R-:W-:-:S05]  /*0290*/  IMAD.WIDE R12, R22, 0x4, R12 ;  /* 0x00000004160c7825 */ /* 0x001fca00078e020c */
[----:B------:R0:W2:Y:S01]  /*02a0*/  LDG.E R24, desc[UR6][R12.64] ;  /* 0x000000060c187981 */ /* 0x0000a2000c1e1900 */
[----:B------:R-:W-:-:S04]  /*02b0*/  IMAD.WIDE R10, R15, 0x4, R12 ;  /* 0x000000040f0a7825 */ /* 0x000fc800078e020c */
[C---:B------:R-:W-:Y:S02]  /*02c0*/  IMAD.WIDE R4, R15.reuse, 0x4, R10 ;  /* 0x000000040f047825 */ /* 0x040fe400078e020a */
[----:B------:R-:W3:Y:S02]  /*02d0*/  LDG.E R10, desc[UR6][R10.64] ;  /* 0x000000060a0a7981 */ /* 0x000ee4000c1e1900 */
[C---:B------:R-:W-:Y:S02]  /*02e0*/  IMAD.WIDE R6, R15.reuse, 0x4, R4 ;  /* 0x000000040f067825 */ /* 0x040fe400078e0204 */
[----:B------:R1:W4:Y:S02]  /*02f0*/  LDG.E R27, desc[UR6][R4.64] ;  /* 0x00000006041b7981 */ /* 0x000324000c1e1900 */
[C---:B------:R-:W-:Y:S02]  /*0300*/  IMAD.WIDE R8, R15.reuse, 0x4, R6 ;  /* 0x000000040f087825 */ /* 0x040fe400078e0206 */
[----:B------:R-:W5:Y:S02]  /*0310*/  LDG.E R6, desc[UR6][R6.64] ;  /* 0x0000000606067981 */ /* 0x000f64000c1e1900 */
[----:B0-----:R-:W-:-:S02]  /*0320*/  IMAD.WIDE R12, R15, 0x4, R8 ;  /* 0x000000040f0c7825 */ /* 0x001fc400078e0208 */
[----:B------:R-:W5:Y:S04]  /*0330*/  LDG.E R29, desc[UR6][R8.64] ;  /* 0x00000006081d7981 */ /* 0x000f68000c1e1900 */
[----:B------:R-:W5:Y:S04]  /*0340*/  LDG.E R11, desc[UR6][R12.64] ;  /* 0x000000060c0b7981 */ /* 0x000f68000c1e1900 */
[----:B------:R-:W5:Y:S04]  /*0350*/  LDG.E R7, desc[UR6][R2.64+-0x4] ;  /* 0xfffffc0602077981 */ /* 0x000f68000c1e1900 */
[----:B------:R-:W5:Y:S04]  /*0360*/  LDG.E R8, desc[UR6][R2.64] ;  /* 0x0000000602087981 */ /* 0x000f68000c1e1900 */
[----:B------:R-:W5:Y:S01]  /*0370*/  LDG.E R9, desc[UR6][R2.64+0x8] ;  /* 0x0000080602097981 */ /* 0x000f62000c1e1900 */
[----:B--2---:R-:W-:-:S02]  /*0380*/  IMAD R21, R21, R24, R25 ;  /* 0x0000001815157224 */ /* 0x004fc400078e0219 */
[C---:B------:R-:W-:Y:S02]  /*0390*/  IMAD.WIDE R24, R15.reuse, 0x4, R12 ;  /* 0x000000040f187825 */ /* 0x040fe400078e020c */
[----:B------:R-:W2:Y:S02]  /*03a0*/  LDG.E R12, desc[UR6][R2.64+0x4] ;  /* 0x00000406020c7981 */ /* 0x000ea4000c1e1900 */
[----:B-1----:R-:W-:Y:S02]  /*03b0*/  IMAD.WIDE R4, R15, 0x4, R24 ;  /* 0x000000040f047825 */ /* 0x002fe400078e0218 */
[----:B------:R0:W2:Y:S04]  /*03c0*/  LDG.E R13, desc[UR6][R2.64+0xc] ;  /* 0x00000c06020d7981 */ /* 0x0000a8000c1e1900 */
[----:B------:R-:W2:Y:S04]  /*03d0*/  LDG.E R4, desc[UR6][R4.64] ;  /* 0x0000000604047981 */ /* 0x000ea8000c1e1900 */
[----:B------:R-:W0:Y:S01]  /*03e0*/  LDG.E R2, desc[UR6][R24.64] ;  /* 0x0000000618027981 */ /* 0x000e22000c1e1900 */
[----:B---3--:R-:W-:Y:S01]  /*03f0*/  IMAD R10, R23, R10, R21 ;  /* 0x0000000a170a7224 */ /* 0x008fe200078e0215 */
[----:B------:R-:W-:-:S03]  /*0400*/  IADD3 R20, PT, PT, R20, 0x8, RZ ;  /* 0x0000000814147810 */ /* 0x000fc60007ffe0ff */
[----:B----4-:R-:W-:Y:S01]  /*0410*/  IMAD R10, R28, R27, R10 ;  /* 0x0000001b1c0a7224 */ /* 0x010fe200078e020a */
[----:B------:R-:W-:-:S03]  /*0420*/  ISETP.NE.AND P1, PT, R20, RZ, PT ;  /* 0x000000ff1400720c */ /* 0x000fc60003f25270 */
[----:B-----5:R-:W-:-:S04]  /*0430*/  IMAD R6, R7, R6, R10 ;  /* 0x0000000607067224 */ /* 0x020fc800078e020a */
[----:B------:R-:W-:Y:S01]  /*0440*/  IMAD R6, R8, R29, R6 ;  /* 0x0000001d08067224 */ /* 0x000fe200078e0206 */
[----:B------:R-:W-:Y:S02]  /*0450*/  LEA R22, R15, R22, 0x3 ;  /* 0x000000160f167211 */ /* 0x000fe400078e18ff */
[----:B------:R-:W-:Y:S01]  /*0460*/  IADD3 R16, PT, PT, R16, 0x8, RZ ;  /* 0x0000000810107810 */ /* 0x000fe20007ffe0ff */
[----:B--2---:R-:W-:-:S04]  /*0470*/  IMAD R6, R12, R11, R6 ;  /* 0x0000000b0c067224 */ /* 0x004fc800078e0206 */
[----:B0-----:R-:W-:-:S04]  /*0480*/  IMAD R2, R9, R2, R6 ;  /* 0x0000000209027224 */ /* 0x001fc800078e0206 */
[----:B------:R-:W-:Y:S01]  /*0490*/  IMAD R25, R13, R4, R2 ;  /* 0x000000040d197224 */ /* 0x000fe200078e0202 */
[----:B------:R-:W-:Y:S06]  /*04a0*/  @P1 BRA `(.L_x_8) ;  /* 0xfffffffc005c1947 */ /* 0x000fec000383ffff */
.L_x_7:
[----:B------:R-:W-:Y:S05]  /*04b0*/  @!P0 BRA `(.L_x_6) ;  /* 0x0000000000d48947 */ /* 0x000fea0003800000 */
[----:B------:R-:W-:Y:S02]  /*04c0*/  ISETP.GE.U32.AND P0, PT, R26, 0x4, PT ;  /* 0x000000041a00780c */ /* 0x000fe40003f06070 */
[----:B------:R-:W-:-:S04]  /*04d0*/  LOP3.LUT R13, R17, 0x3, RZ, 0xc0, !PT ;  /* 0x00000003110d7812 */ /* 0x000fc800078ec0ff */
[----:B------:R-:W-:-:S07]  /*04e0*/  ISETP.NE.AND P1, PT, R13, RZ, PT ;  /* 0x000000ff0d00720c */ /* 0x000fce0003f25270 */
[----:B------:R-:W-:Y:S06]  /*04f0*/  @!P0 BRA `(.L_x_9) ;  /* 0x0000000000588947 */ /* 0x000fec0003800000 */
[----:B------:R-:W0:Y:S01]  /*0500*/  LDC.64 R8, c[0x0][0x388] ;  /* 0x0000e200ff087b82 */ /* 0x000e220000000a00 */
[----:B------:R-:W-:Y:S01]  /*0510*/  IMAD R7, R19, R15, R0 ;  /* 0x0000000f13077224 */ /* 0x000fe200078e0200 */
[----:B------:R-:W-:-:S06]  /*0520*/  IADD3 R5, PT, PT, R18, R19, RZ ;  /* 0x0000001312057210 */ /* 0x000fcc0007ffe0ff */
[----:B------:R-:W1:Y:S01]  /*0530*/  LDC.64 R2, c[0x0][0x380] ;  /* 0x0000e000ff027b82 */ /* 0x000e620000000a00 */
[----:B0-----:R-:W-:-:S04]  /*0540*/  IMAD.WIDE R8, R7, 0x4, R8 ;  /* 0x0000000407087825 */ /* 0x001fc800078e0208 */
[----:B------:R-:W-:Y:S02]  /*0550*/  IMAD.WIDE R10, R15, 0x4, R8 ;  /* 0x000000040f0a7825 */ /* 0x000fe400078e0208 */
[----:B------:R-:W2:Y:S02]  /*0560*/  LDG.E R8, desc[UR6][R8.64] ;  /* 0x0000000608087981 */ /* 0x000ea4000c1e1900 */
[----:B-1----:R-:W-:-:S04]  /*0570*/  IMAD.WIDE R2, R5, 0x4, R2 ;  /* 0x0000000405027825 */ /* 0x002fc800078e0202 */
[C---:B------:R-:W-:Y:S01]  /*0580*/  IMAD.WIDE R4, R15.reuse, 0x4, R10 ;  /* 0x000000040f047825 */ /* 0x040fe200078e020a */
[----:B------:R-:W2:Y:S04]  /*0590*/  LDG.E R12, desc[UR6][R2.64] ;  /* 0x00000006020c7981 */ /* 0x000ea8000c1e1900 */
[----:B------:R-:W3:Y:S01]  /*05a0*/  LDG.E R10, desc[UR6][R10.64] ;  /* 0x000000060a0a7981 */ /* 0x000ee2000c1e1900 */
[----:B------:R-:W-:-:S03]  /*05b0*/  IMAD.WIDE R6, R15, 0x4, R4 ;  /* 0x000000040f067825 */ /* 0x000fc600078e0204 */
[----:B------:R-:W3:Y:S04]  /*05c0*/  LDG.E R21, desc[UR6][R2.64+0x4] ;  /* 0x0000040602157981 */ /* 0x000ee8000c1e1900 */
[----:B------:R-:W4:Y:S04]  /*05d0*/  LDG.E R16, desc[UR6][R4.64] ;  /* 0x0000000604107981 */ /* 0x000f28000c1e1900 */
[----:B------:R-:W4:Y:S04]  /*05e0*/  LDG.E R23, desc[UR6][R2.64+0x8] ;  /* 0x0000080602177981 */ /* 0x000f28000c1e1900 */
[----:B------:R-:W5:Y:S04]  /*05f0*/  LDG.E R27, desc[UR6][R2.64+0xc] ;  /* 0x00000c06021b7981 */ /* 0x000f68000c1e1900 */
[----:B------:R-:W5:Y:S01]  /*0600*/  LDG.E R6, desc[UR6][R6.64] ;  /* 0x0000000606067981 */ /* 0x000f62000c1e1900 */
[----:B------:R-:W-:Y:S01]  /*0610*/  IADD3 R19, PT, PT, R19, 0x4, RZ ;  /* 0x0000000413137810 */ /* 0x000fe20007ffe0ff */
[----:B--2---:R-:W-:-:S04]  /*0620*/  IMAD R12, R12, R8, R25 ;  /* 0x000000080c0c7224 */ /* 0x004fc800078e0219 */
[----:B---3--:R-:W-:-:S04]  /*0630*/  IMAD R12, R21, R10, R12 ;  /* 0x0000000a150c7224 */ /* 0x008fc800078e020c */
[----:B----4-:R-:W-:-:S04]  /*0640*/  IMAD R12, R23, R16, R12 ;  /* 0x00000010170c7224 */ /* 0x010fc800078e020c */
[----:B-----5:R-:W-:-:S07]  /*0650*/  IMAD R25, R27, R6, R12 ;  /* 0x000000061b197224 */ /* 0x020fce00078e020c */
.L_x_9:
[----:B------:R-:W-:Y:S05]  /*0660*/  @!P1 BRA `(.L_x_6) ;  /* 0x0000000000689947 */ /* 0x000fea0003800000 */
[----:B------:R-:W0:Y:S01]  /*0670*/  LDC.64 R8, c[0x0][0x388] ;  /* 0x0000e200ff087b82 */ /* 0x000e220000000a00 */
[----:B------:R-:W-:Y:S02]  /*0680*/  ISETP.NE.AND P0, PT, R13, 0x1, PT ;  /* 0x000000010d00780c */ /* 0x000fe40003f05270 */
[----:B------:R-:W-:-:S04]  /*0690*/  LOP3.LUT R17, R17, 0x1, RZ, 0xc0, !PT ;  /* 0x0000000111117812 */ /* 0x000fc800078ec0ff */
[----:B------:R-:W-:Y:S01]  /*06a0*/  ISETP.NE.U32.AND P1, PT, R17, 0x1, PT ;  /* 0x000000011100780c */ /* 0x000fe20003f25070 */
[----:B------:R-:W1:Y:S06]  /*06b0*/  LDC.64 R6, c[0x0][0x380] ;  /* 0x0000e000ff067b82 */ /* 0x000e6c0000000a00 */
[C---:B------:R-:W-:Y:S01]  /*06c0*/  @P0 IMAD R13, R19.reuse, R15, R0 ;  /* 0x0000000f130d0224 */ /* 0x040fe200078e0200 */
[----:B------:R-:W-:Y:S01]  /*06d0*/  @P0 IADD3 R11, PT, PT, R18, R19, RZ ;  /* 0x00000013120b0210 */ /* 0x000fe20007ffe0ff */
[----:B------:R-:W2:Y:S01]  /*06e0*/  LDC.64 R4, c[0x0][0x380] ;  /* 0x0000e000ff047b82 */ /* 0x000ea20000000a00 */
[----:B------:R-:W-:-:S07]  /*06f0*/  @P0 IADD3 R19, PT, PT, R19, 0x2, RZ ;  /* 0x0000000213130810 */ /* 0x000fce0007ffe0ff */
[----:B------:R-:W3:Y:S01]  /*0700*/  LDC.64 R2, c[0x0][0x388] ;  /* 0x0000e200ff027b82 */ /* 0x000ee20000000a00 */
[----:B0-----:R-:W-:Y:S01]  /*0710*/  @P0 IMAD.WIDE R8, R13, 0x4, R8 ;  /* 0x000000040d080825 */ /* 0x001fe200078e0208 */
[----:B------:R-:W-:-:S03]  /*0720*/  @!P1 IADD3 R13, PT, PT, R18, R19, RZ ;  /* 0x00000013120d9210 */ /* 0x000fc60007ffe0ff */
[----:B------:R-:W-:Y:S01]  /*0730*/  @!P1 IMAD R19, R19, R15, R0 ;  /* 0x0000000f13139224 */ /* 0x000fe200078e0200 */
[----:B------:R-:W4:Y:S01]  /*0740*/  @P0 LDG.E R16, desc[UR6][R8.64] ;  /* 0x0000000608100981 */ /* 0x000f22000c1e1900 */
[----:B-1----:R-:W-:-:S04]  /*0750*/  @P0 IMAD.WIDE R6, R11, 0x4, R6 ;  /* 0x000000040b060825 */ /* 0x002fc800078e0206 */
[----:B------:R-:W-:Y:S01]  /*0760*/  @P0 IMAD.WIDE R10, R15, 0x4, R8 ;  /* 0x000000040f0a0825 */ /* 0x000fe200078e0208 */
[----:B------:R-:W4:Y:S03]  /*0770*/  @P0 LDG.E R12, desc[UR6][R6.64] ;  /* 0x00000006060c0981 */ /* 0x000f26000c1e1900 */
[----:B--2---:R-:W-:Y:S01]  /*0780*/  @!P1 IMAD.WIDE R4, R13, 0x4, R4 ;  /* 0x000000040d049825 */ /* 0x004fe200078e0204 */
[----:B------:R-:W2:Y:S04]  /*0790*/  @P0 LDG.E R17, desc[UR6][R6.64+0x4] ;  /* 0x0000040606110981 */ /* 0x000ea8000c1e1900 */
[----:B------:R-:W2:Y:S01]  /*07a0*/  @P0 LDG.E R10, desc[UR6][R10.64] ;  /* 0x000000060a0a0981 */ /* 0x000ea2000c1e1900 */
[----:B---3--:R-:W-:-:S03]  /*07b0*/  @!P1 IMAD.WIDE R2, R19, 0x4, R2 ;  /* 0x0000000413029825 */ /* 0x008fc600078e0202 */
[----:B------:R-:W3:Y:S04]  /*07c0*/  @!P1 LDG.E R4, desc[UR6][R4.64] ;  /* 0x0000000604049981 */ /* 0x000ee8000c1e1900 */
[----:B------:R-:W3:Y:S01]  /*07d0*/  @!P1 LDG.E R2, desc[UR6][R2.64] ;  /* 0x0000000602029981 */ /* 0x000ee2000c1e1900 */
[----:B----4-:R-:W-:-:S04]  /*07e0*/  @P0 IMAD R12, R12, R16, R25 ;  /* 0x000000100c0c0224 */ /* 0x010fc800078e0219 */
[----:B--2---:R-:W-:-:S04]  /*07f0*/  @P0 IMAD R25, R17, R10, R12 ;  /* 0x0000000a11190224 */ /* 0x004fc800078e020c */
[----:B---3--:R-:W-:-:S07]  /*0800*/  @!P1 IMAD R25, R4, R2, R25 ;  /* 0x0000000204199224 */ /* 0x008fce00078e0219 */
.L_x_6:
[----:B------:R-:W0:Y:S01]  /*0810*/  LDC.64 R2, c[0x0][0x390] ;  /* 0x0000e400ff027b82 */ /* 0x000e220000000a00 */
[----:B------:R-:W-:-:S04]  /*0820*/  IMAD R15, R14, R15, R0 ;  /* 0x0000000f0e0f7224 */ /* 0x000fc800078e0200 */
[----:B0-----:R-:W-:-:S05]  /*0830*/  IMAD.WIDE R2, R15, 0x4, R2 ;  /* 0x000000040f027825 */ /* 0x001fca00078e0202 */
[----:B------:R-:W-:Y:S01]  /*0840*/  STG.E desc[UR6][R2.64], R25 ;  /* 0x0000001902007986 */ /* 0x000fe2000c101906 */
[----:B------:R-:W-:Y:S05]  /*0850*/  EXIT ;  /* 0x000000000000794d */ /* 0x000fea0003800000 */
.L_x_10:
        /* <DEDUP_REMOVED lines=10> */
.L_x_13:


//--------------------- .nv.shared._Z16matrixMulKernel3PiS_S_iii --------------------------
	.section	.nv.shared._Z16matrixMulKernel3PiS_S_iii,"aw",@nobits
	.sectionflags	@""
	.align	4
.nv.shared._Z16matrixMulKernel3PiS_S_iii:
	.zero		9216


//--------------------- .nv.shared.reserved.0     --------------------------
	.section	.nv.shared.reserved.0,"aw",@nobits
	.weak		__nv_reservedSMEM_offset_0_alias
	.size		__nv_reservedSMEM_offset_0_alias, 0, 64
	.other		__nv_reservedSMEM_offset_0_alias,@"STO_CUDA_RESERVED_SHARED STV_DEFAULT"
__nv_reservedSMEM_offset_0_alias:
	.zero		0
	.zero		64


//--------------------- .nv.shared._Z16matrixMulKernel2PiS_S_iii --------------------------
	.section	.nv.shared._Z16matrixMulKernel2PiS_S_iii,"aw",@nobits
	.sectionflags	@""
	.align	4
.nv.shared._Z16matrixMulKernel2PiS_S_iii:
	.zero		9216


//--------------------- .nv.constant0._Z16matrixMulKernel3PiS_S_iii --------------------------
	.section	.nv.constant0._Z16matrixMulKernel3PiS_S_iii,"a",@progbits
	.sectionflags	@""
	.align	4
.nv.constant0._Z16matrixMulKernel3PiS_S_iii:
	.zero		932


//--------------------- .nv.constant0._Z16matrixMulKernel2PiS_S_iii --------------------------
	.section	.nv.constant0._Z16matrixMulKernel2PiS_S_iii,"a",@progbits
	.sectionflags	@""
	.align	4
.nv.constant0._Z16matrixMulKernel2PiS_S_iii:
	.zero		932


//--------------------- .nv.constant0._Z15matrixMulKernelPiS_S_iii --------------------------
	.section	.nv.constant0._Z15matrixMulKernelPiS_S_iii,"a",@progbits
	.sectionflags	@""
	.align	4
.nv.constant0._Z15matrixMulKernelPiS_S_iii:
	.zero		932


//--------------------- SYMBOLS --------------------------

	.type		.nv.reservedSmem.offset0,@object
	.size		.nv.reservedSmem.offset0,0x4
	.type		.nv.reservedSmem.cap,@object
	.size		.nv.reservedSmem.cap,0x4
